//
// Generated by NVIDIA NVVM Compiler
//
// Compiler Build ID: CL-36424714
// Cuda compilation tools, release 13.0, V13.0.88
// Based on NVVM 20.0.0
//

.version 9.0
.target sm_100
.address_size 64

	// .globl	_Z11matmul_elemiPfS_S_

.visible .entry _Z11matmul_elemiPfS_S_(
	.param .u32 _Z11matmul_elemiPfS_S__param_0,
	.param .u64 .ptr .align 1 _Z11matmul_elemiPfS_S__param_1,
	.param .u64 .ptr .align 1 _Z11matmul_elemiPfS_S__param_2,
	.param .u64 .ptr .align 1 _Z11matmul_elemiPfS_S__param_3
)
{
	.reg .pred 	%p<10>;
	.reg .b32 	%r<40>;
	.reg .b32 	%f<67>;
	.reg .b64 	%rd<67>;

	ld.param.u32 	%r18, [_Z11matmul_elemiPfS_S__param_0];
	ld.param.u64 	%rd14, [_Z11matmul_elemiPfS_S__param_1];
	ld.param.u64 	%rd15, [_Z11matmul_elemiPfS_S__param_2];
	cvta.to.global.u64 	%rd1, %rd15;
	cvta.to.global.u64 	%rd2, %rd14;
	mov.u32 	%r19, %ctaid.x;
	mov.u32 	%r20, %ntid.x;
	mov.u32 	%r21, %tid.x;
	mad.lo.s32 	%r1, %r19, %r20, %r21;
	mov.u32 	%r22, %ctaid.y;
	mov.u32 	%r23, %ntid.y;
	mov.u32 	%r24, %tid.y;
	mad.lo.s32 	%r2, %r22, %r23, %r24;
	max.s32 	%r25, %r2, %r1;
	setp.ge.s32 	%p1, %r25, %r18;
	@%p1 bra 	$L__BB0_13;
	mul.lo.s32 	%r3, %r2, %r18;
	and.b32  	%r4, %r18, 7;
	setp.lt.u32 	%p2, %r18, 8;
	mov.f32 	%f66, 0f00000000;
	mov.b32 	%r38, 0;
	@%p2 bra 	$L__BB0_4;
	and.b32  	%r38, %r18, 2147483640;
	neg.s32 	%r36, %r38;
	mul.wide.s32 	%rd16, %r18, 4;
	add.s64 	%rd3, %rd1, %rd16;
	shl.b32 	%r7, %r18, 3;
	mul.wide.s32 	%rd17, %r18, 8;
	add.s64 	%rd4, %rd1, %rd17;
	mul.wide.s32 	%rd18, %r18, 12;
	add.s64 	%rd5, %rd1, %rd18;
	mul.wide.s32 	%rd19, %r18, 16;
	add.s64 	%rd6, %rd1, %rd19;
	mul.wide.s32 	%rd20, %r18, 20;
	add.s64 	%rd7, %rd1, %rd20;
	mul.wide.s32 	%rd21, %r18, 24;
	add.s64 	%rd8, %rd1, %rd21;
	mul.wide.s32 	%rd22, %r18, 28;
	add.s64 	%rd9, %rd1, %rd22;
	mul.wide.u32 	%rd23, %r3, 4;
	add.s64 	%rd24, %rd23, %rd2;
	add.s64 	%rd66, %rd24, 16;
	mov.f32 	%f66, 0f00000000;
	mov.u32 	%r35, %r1;
$L__BB0_3:
	.pragma "nounroll";
	mul.wide.s32 	%rd25, %r35, 4;
	add.s64 	%rd26, %rd3, %rd25;
	add.s64 	%rd27, %rd4, %rd25;
	add.s64 	%rd28, %rd5, %rd25;
	add.s64 	%rd29, %rd6, %rd25;
	add.s64 	%rd30, %rd7, %rd25;
	add.s64 	%rd31, %rd8, %rd25;
	add.s64 	%rd32, %rd9, %rd25;
	add.s64 	%rd33, %rd1, %rd25;
	ld.global.f32 	%f16, [%rd66+-16];
	ld.global.f32 	%f17, [%rd33];
	fma.rn.f32 	%f18, %f16, %f17, %f66;
	ld.global.f32 	%f19, [%rd66+-12];
	ld.global.f32 	%f20, [%rd26];
	fma.rn.f32 	%f21, %f19, %f20, %f18;
	ld.global.f32 	%f22, [%rd66+-8];
	ld.global.f32 	%f23, [%rd27];
	fma.rn.f32 	%f24, %f22, %f23, %f21;
	ld.global.f32 	%f25, [%rd66+-4];
	ld.global.f32 	%f26, [%rd28];
	fma.rn.f32 	%f27, %f25, %f26, %f24;
	ld.global.f32 	%f28, [%rd66];
	ld.global.f32 	%f29, [%rd29];
	fma.rn.f32 	%f30, %f28, %f29, %f27;
	ld.global.f32 	%f31, [%rd66+4];
	ld.global.f32 	%f32, [%rd30];
	fma.rn.f32 	%f33, %f31, %f32, %f30;
	ld.global.f32 	%f34, [%rd66+8];
	ld.global.f32 	%f35, [%rd31];
	fma.rn.f32 	%f36, %f34, %f35, %f33;
	ld.global.f32 	%f37, [%rd66+12];
	ld.global.f32 	%f38, [%rd32];
	fma.rn.f32 	%f66, %f37, %f38, %f36;
	add.s32 	%r36, %r36, 8;
	add.s32 	%r35, %r35, %r7;
	add.s64 	%rd66, %rd66, 32;
	setp.ne.s32 	%p3, %r36, 0;
	@%p3 bra 	$L__BB0_3;
$L__BB0_4:
	setp.eq.s32 	%p4, %r4, 0;
	@%p4 bra 	$L__BB0_12;
	and.b32  	%r13, %r18, 3;
	setp.lt.u32 	%p5, %r4, 4;
	@%p5 bra 	$L__BB0_7;
	add.s32 	%r27, %r38, %r3;
	mul.wide.u32 	%rd34, %r27, 4;
	add.s64 	%rd35, %rd2, %rd34;
	ld.global.f32 	%f40, [%rd35];
	mad.lo.s32 	%r28, %r38, %r18, %r1;
	mul.wide.s32 	%rd36, %r28, 4;
	add.s64 	%rd37, %rd1, %rd36;
	ld.global.f32 	%f41, [%rd37];
	fma.rn.f32 	%f42, %f40, %f41, %f66;
	cvt.u64.u32 	%rd38, %r3;
	cvt.u64.u32 	%rd39, %r38;
	add.s64 	%rd40, %rd39, %rd38;
	shl.b64 	%rd41, %rd40, 2;
	add.s64 	%rd42, %rd2, %rd41;
	ld.global.f32 	%f43, [%rd42+4];
	mul.wide.s32 	%rd43, %r18, 4;
	add.s64 	%rd44, %rd37, %rd43;
	ld.global.f32 	%f44, [%rd44];
	fma.rn.f32 	%f45, %f43, %f44, %f42;
	ld.global.f32 	%f46, [%rd42+8];
	add.s64 	%rd45, %rd44, %rd43;
	ld.global.f32 	%f47, [%rd45];
	fma.rn.f32 	%f48, %f46, %f47, %f45;
	ld.global.f32 	%f49, [%rd42+12];
	add.s64 	%rd46, %rd45, %rd43;
	ld.global.f32 	%f50, [%rd46];
	fma.rn.f32 	%f66, %f49, %f50, %f48;
	add.s32 	%r38, %r38, 4;
$L__BB0_7:
	setp.eq.s32 	%p6, %r13, 0;
	@%p6 bra 	$L__BB0_12;
	setp.eq.s32 	%p7, %r13, 1;
	@%p7 bra 	$L__BB0_10;
	add.s32 	%r29, %r38, %r3;
	mul.wide.u32 	%rd47, %r29, 4;
	add.s64 	%rd48, %rd2, %rd47;
	ld.global.f32 	%f52, [%rd48];
	mad.lo.s32 	%r30, %r38, %r18, %r1;
	mul.wide.s32 	%rd49, %r30, 4;
	add.s64 	%rd50, %rd1, %rd49;
	ld.global.f32 	%f53, [%rd50];
	fma.rn.f32 	%f54, %f52, %f53, %f66;
	cvt.u64.u32 	%rd51, %r3;
	cvt.u64.u32 	%rd52, %r38;
	add.s64 	%rd53, %rd52, %rd51;
	shl.b64 	%rd54, %rd53, 2;
	add.s64 	%rd55, %rd2, %rd54;
	ld.global.f32 	%f55, [%rd55+4];
	mul.wide.s32 	%rd56, %r18, 4;
	add.s64 	%rd57, %rd50, %rd56;
	ld.global.f32 	%f56, [%rd57];
	fma.rn.f32 	%f66, %f55, %f56, %f54;
	add.s32 	%r38, %r38, 2;
$L__BB0_10:
	and.b32  	%r31, %r18, 1;
	setp.eq.b32 	%p8, %r31, 1;
	not.pred 	%p9, %p8;
	@%p9 bra 	$L__BB0_12;
	add.s32 	%r32, %r38, %r3;
	mul.wide.u32 	%rd58, %r32, 4;
	add.s64 	%rd59, %rd2, %rd58;
	ld.global.f32 	%f57, [%rd59];
	mad.lo.s32 	%r33, %r38, %r18, %r1;
	mul.wide.s32 	%rd60, %r33, 4;
	add.s64 	%rd61, %rd1, %rd60;
	ld.global.f32 	%f58, [%rd61];
	fma.rn.f32 	%f66, %f57, %f58, %f66;
$L__BB0_12:
	ld.param.u64 	%rd65, [_Z11matmul_elemiPfS_S__param_3];
	add.s32 	%r34, %r3, %r1;
	cvta.to.global.u64 	%rd62, %rd65;
	mul.wide.s32 	%rd63, %r34, 4;
	add.s64 	%rd64, %rd62, %rd63;
	st.global.f32 	[%rd64], %f66;
$L__BB0_13:
	ret;

}
	// .globl	_Z19matmult_elem_oneDimiPfS_S_
.visible .entry _Z19matmult_elem_oneDimiPfS_S_(
	.param .u32 _Z19matmult_elem_oneDimiPfS_S__param_0,
	.param .u64 .ptr .align 1 _Z19matmult_elem_oneDimiPfS_S__param_1,
	.param .u64 .ptr .align 1 _Z19matmult_elem_oneDimiPfS_S__param_2,
	.param .u64 .ptr .align 1 _Z19matmult_elem_oneDimiPfS_S__param_3
)
{
	.reg .pred 	%p<12>;
	.reg .b32 	%r<43>;
	.reg .b32 	%f<67>;
	.reg .b64 	%rd<53>;

	ld.param.u32 	%r21, [_Z19matmult_elem_oneDimiPfS_S__param_0];
	ld.param.u64 	%rd11, [_Z19matmult_elem_oneDimiPfS_S__param_1];
	ld.param.u64 	%rd12, [_Z19matmult_elem_oneDimiPfS_S__param_2];
	cvta.to.global.u64 	%rd1, %rd12;
	cvta.to.global.u64 	%rd2, %rd11;
	mov.u32 	%r22, %ctaid.x;
	mov.u32 	%r23, %ntid.x;
	mov.u32 	%r24, %tid.x;
	mad.lo.s32 	%r25, %r22, %r23, %r24;
	div.s32 	%r1, %r25, %r21;
	mul.lo.s32 	%r26, %r1, %r21;
	sub.s32 	%r2, %r25, %r26;
	setp.ge.s32 	%p1, %r1, %r21;
	setp.lt.s32 	%p2, %r21, 0;
	or.pred  	%p3, %p2, %p1;
	@%p3 bra 	$L__BB1_13;
	max.u32 	%r4, %r21, 1;
	setp.lt.u32 	%p4, %r21, 8;
	mov.f32 	%f66, 0f00000000;
	mov.b32 	%r41, 0;
	@%p4 bra 	$L__BB1_4;
	and.b32  	%r28, %r4, 2147483640;
	neg.s32 	%r39, %r28;
	mul.wide.u32 	%rd13, %r21, 4;
	add.s64 	%rd3, %rd1, %rd13;
	shl.b32 	%r6, %r21, 3;
	mul.wide.u32 	%rd14, %r21, 8;
	add.s64 	%rd4, %rd1, %rd14;
	mul.wide.u32 	%rd15, %r21, 12;
	add.s64 	%rd5, %rd1, %rd15;
	mul.wide.u32 	%rd16, %r21, 16;
	add.s64 	%rd6, %rd1, %rd16;
	mul.wide.u32 	%rd17, %r21, 20;
	add.s64 	%rd7, %rd1, %rd17;
	mul.wide.u32 	%rd18, %r21, 24;
	add.s64 	%rd8, %rd1, %rd18;
	mul.wide.u32 	%rd19, %r21, 28;
	add.s64 	%rd9, %rd1, %rd19;
	mov.f32 	%f66, 0f00000000;
	mov.u32 	%r37, %r26;
	mov.u32 	%r38, %r2;
$L__BB1_3:
	.pragma "nounroll";
	and.b32  	%r41, %r4, 2147483640;
	mul.wide.s32 	%rd20, %r38, 4;
	add.s64 	%rd21, %rd3, %rd20;
	add.s64 	%rd22, %rd4, %rd20;
	add.s64 	%rd23, %rd5, %rd20;
	add.s64 	%rd24, %rd6, %rd20;
	add.s64 	%rd25, %rd7, %rd20;
	add.s64 	%rd26, %rd8, %rd20;
	add.s64 	%rd27, %rd9, %rd20;
	add.s64 	%rd28, %rd1, %rd20;
	mul.wide.s32 	%rd29, %r37, 4;
	add.s64 	%rd30, %rd2, %rd29;
	ld.global.f32 	%f16, [%rd30];
	ld.global.f32 	%f17, [%rd28];
	fma.rn.f32 	%f18, %f16, %f17, %f66;
	ld.global.f32 	%f19, [%rd30+4];
	ld.global.f32 	%f20, [%rd21];
	fma.rn.f32 	%f21, %f19, %f20, %f18;
	ld.global.f32 	%f22, [%rd30+8];
	ld.global.f32 	%f23, [%rd22];
	fma.rn.f32 	%f24, %f22, %f23, %f21;
	ld.global.f32 	%f25, [%rd30+12];
	ld.global.f32 	%f26, [%rd23];
	fma.rn.f32 	%f27, %f25, %f26, %f24;
	ld.global.f32 	%f28, [%rd30+16];
	ld.global.f32 	%f29, [%rd24];
	fma.rn.f32 	%f30, %f28, %f29, %f27;
	ld.global.f32 	%f31, [%rd30+20];
	ld.global.f32 	%f32, [%rd25];
	fma.rn.f32 	%f33, %f31, %f32, %f30;
	ld.global.f32 	%f34, [%rd30+24];
	ld.global.f32 	%f35, [%rd26];
	fma.rn.f32 	%f36, %f34, %f35, %f33;
	ld.global.f32 	%f37, [%rd30+28];
	ld.global.f32 	%f38, [%rd27];
	fma.rn.f32 	%f66, %f37, %f38, %f36;
	add.s32 	%r39, %r39, 8;
	add.s32 	%r38, %r38, %r6;
	add.s32 	%r37, %r37, 8;
	setp.ne.s32 	%p5, %r39, 0;
	@%p5 bra 	$L__BB1_3;
$L__BB1_4:
	and.b32  	%r15, %r4, 7;
	setp.eq.s32 	%p6, %r15, 0;
	@%p6 bra 	$L__BB1_12;
	and.b32  	%r16, %r4, 3;
	setp.lt.u32 	%p7, %r15, 4;
	@%p7 bra 	$L__BB1_7;
	add.s32 	%r29, %r41, %r26;
	mul.wide.s32 	%rd31, %r29, 4;
	add.s64 	%rd32, %rd2, %rd31;
	ld.global.f32 	%f40, [%rd32];
	mad.lo.s32 	%r30, %r41, %r21, %r2;
	mul.wide.s32 	%rd33, %r30, 4;
	add.s64 	%rd34, %rd1, %rd33;
	ld.global.f32 	%f41, [%rd34];
	fma.rn.f32 	%f42, %f40, %f41, %f66;
	ld.global.f32 	%f43, [%rd32+4];
	mul.wide.u32 	%rd35, %r21, 4;
	add.s64 	%rd36, %rd34, %rd35;
	ld.global.f32 	%f44, [%rd36];
	fma.rn.f32 	%f45, %f43, %f44, %f42;
	ld.global.f32 	%f46, [%rd32+8];
	add.s64 	%rd37, %rd36, %rd35;
	ld.global.f32 	%f47, [%rd37];
	fma.rn.f32 	%f48, %f46, %f47, %f45;
	ld.global.f32 	%f49, [%rd32+12];
	add.s64 	%rd38, %rd37, %rd35;
	ld.global.f32 	%f50, [%rd38];
	fma.rn.f32 	%f66, %f49, %f50, %f48;
	add.s32 	%r41, %r41, 4;
$L__BB1_7:
	setp.eq.s32 	%p8, %r16, 0;
	@%p8 bra 	$L__BB1_12;
	setp.eq.s32 	%p9, %r16, 1;
	@%p9 bra 	$L__BB1_10;
	add.s32 	%r31, %r41, %r26;
	mul.wide.s32 	%rd39, %r31, 4;
	add.s64 	%rd40, %rd2, %rd39;
	ld.global.f32 	%f52, [%rd40];
	mad.lo.s32 	%r32, %r41, %r21, %r2;
	mul.wide.s32 	%rd41, %r32, 4;
	add.s64 	%rd42, %rd1, %rd41;
	ld.global.f32 	%f53, [%rd42];
	fma.rn.f32 	%f54, %f52, %f53, %f66;
	ld.global.f32 	%f55, [%rd40+4];
	mul.wide.u32 	%rd43, %r21, 4;
	add.s64 	%rd44, %rd42, %rd43;
	ld.global.f32 	%f56, [%rd44];
	fma.rn.f32 	%f66, %f55, %f56, %f54;
	add.s32 	%r41, %r41, 2;
$L__BB1_10:
	and.b32  	%r33, %r4, 1;
	setp.eq.b32 	%p10, %r33, 1;
	not.pred 	%p11, %p10;
	@%p11 bra 	$L__BB1_12;
	add.s32 	%r34, %r41, %r26;
	mul.wide.s32 	%rd45, %r34, 4;
	add.s64 	%rd46, %rd2, %rd45;
	ld.global.f32 	%f57, [%rd46];
	mad.lo.s32 	%r35, %r41, %r21, %r2;
	mul.wide.s32 	%rd47, %r35, 4;
	add.s64 	%rd48, %rd1, %rd47;
	ld.global.f32 	%f58, [%rd48];
	fma.rn.f32 	%f66, %f57, %f58, %f66;
$L__BB1_12:
	ld.param.u64 	%rd52, [_Z19matmult_elem_oneDimiPfS_S__param_3];
	add.s32 	%r36, %r26, %r2;
	cvta.to.global.u64 	%rd49, %rd52;
	mul.wide.s32 	%rd50, %r36, 4;
	add.s64 	%rd51, %rd49, %rd50;
	st.global.f32 	[%rd51], %f66;
$L__BB1_13:
	ret;

}


// ===== COMPILED SASS (sm_100) =====

	.target	sm_100

	.elftype	@"ET_EXEC"


//--------------------- .note.nv.tkinfo           --------------------------
	.section	.note.nv.tkinfo,"",@"SHT_NOTE"
	.sectionflags	@"SHF_NOTE_NV_TKINFO"
	.tkinfo
        /*0018*/ 	.word	0x00000002
        /*0030*/ 	.string	""
        /*0030*/ 	.string	"ptxas"
        /*0030*/ 	.string	"Cuda compilation tools, release 13.0, V13.0.88"
        /*0030*/ 	.string	"Build cuda_13.0.r13.0/compiler.36424714_0"
        /*0030*/ 	.string	"-arch sm_100 -m 64 "



//--------------------- .note.nv.cuinfo           --------------------------
	.section	.note.nv.cuinfo,"",@"SHT_NOTE"
	.sectionflags	@"SHF_NOTE_NV_CUINFO"
        /*0018*/ 	.short	0x0002
        /*001a*/ 	.short	0x0064
        /*001c*/ 	.short	0x0082
	.zero		2


//--------------------- .nv.info                  --------------------------
	.section	.nv.info,"",@"SHT_CUDA_INFO"
	.align	4


	//----- nvinfo : EIATTR_REGCOUNT
	.align		4
        /*0000*/ 	.byte	0x04, 0x2f
        /*0002*/ 	.short	(.L_1 - .L_0)
	.align		4
.L_0:
        /*0004*/ 	.word	index@(_Z11matmul_elemiPfS_S_)
        /*0008*/ 	.word	0x0000001e


	//----- nvinfo : EIATTR_FRAME_SIZE
	.align		4
.L_1:
        /*000c*/ 	.byte	0x04, 0x11
        /*000e*/ 	.short	(.L_3 - .L_2)
	.align		4
.L_2:
        /*0010*/ 	.word	index@(_Z11matmul_elemiPfS_S_)
        /*0014*/ 	.word	0x00000000


	//----- nvinfo : EIATTR_REGCOUNT
	.align		4
.L_3:
        /*0018*/ 	.byte	0x04, 0x2f
        /*001a*/ 	.short	(.L_5 - .L_4)
	.align		4
.L_4:
        /*001c*/ 	.word	index@(_Z19matmult_elem_oneDimiPfS_S_)
        /*0020*/ 	.word	0x0000001f


	//----- nvinfo : EIATTR_FRAME_SIZE
	.align		4
.L_5:
        /*0024*/ 	.byte	0x04, 0x11
        /*0026*/ 	.short	(.L_7 - .L_6)
	.align		4
.L_6:
        /*0028*/ 	.word	index@(_Z19matmult_elem_oneDimiPfS_S_)
        /*002c*/ 	.word	0x00000000


	//----- nvinfo : EIATTR_MIN_STACK_SIZE
	.align		4
.L_7:
        /*0030*/ 	.byte	0x04, 0x12
        /*0032*/ 	.short	(.L_9 - .L_8)
	.align		4
.L_8:
        /*0034*/ 	.word	index@(_Z19matmult_elem_oneDimiPfS_S_)
        /*0038*/ 	.word	0x00000000


	//----- nvinfo : EIATTR_MIN_STACK_SIZE
	.align		4
.L_9:
        /*003c*/ 	.byte	0x04, 0x12
        /*003e*/ 	.short	(.L_11 - .L_10)
	.align		4
.L_10:
        /*0040*/ 	.word	index@(_Z11matmul_elemiPfS_S_)
        /*0044*/ 	.word	0x00000000
.L_11:


//--------------------- .nv.compat                --------------------------
	.section	.nv.compat,"",@"SHT_CUDA_COMPAT_INFO"
	.align	4
        /*0000*/ 	.byte	0x02, 0x09, 0x00, 0x00, 0x02, 0x02, 0x01, 0x00, 0x02, 0x05, 0x05, 0x00, 0x03, 0x07, 0x01, 0x01
        /*0010*/ 	.byte	0x02, 0x03, 0x00, 0x00, 0x02, 0x06, 0x01, 0x00, 0x04, 0x0b, 0x08, 0x00, 0x09, 0x00, 0x00, 0x00
        /*0020*/ 	.byte	0x00, 0x00, 0x00, 0x00


//--------------------- .nv.info._Z19matmult_elem_oneDimiPfS_S_ --------------------------
	.section	.nv.info._Z19matmult_elem_oneDimiPfS_S_,"",@"SHT_CUDA_INFO"
	.sectionflags	@""
	.align	4


	//----- nvinfo : EIATTR_CUDA_API_VERSION
	.align		4
        /*0000*/ 	.byte	0x04, 0x37
        /*0002*/ 	.short	(.L_13 - .L_12)
.L_12:
        /*0004*/ 	.word	0x00000082


	//----- nvinfo : EIATTR_KPARAM_INFO
	.align		4
.L_13:
        /*0008*/ 	.byte	0x04, 0x17
        /*000a*/ 	.short	(.L_15 - .L_14)
.L_14:
        /*000c*/ 	.word	0x00000000
        /*0010*/ 	.short	0x0003
        /*0012*/ 	.short	0x0018
        /*0014*/ 	.byte	0x00, 0xf5, 0x21, 0x00


	//----- nvinfo : EIATTR_KPARAM_INFO
	.align		4
.L_15:
        /*0018*/ 	.byte	0x04, 0x17
        /*001a*/ 	.short	(.L_17 - .L_16)
.L_16:
        /*001c*/ 	.word	0x00000000
        /*0020*/ 	.short	0x0002
        /*0022*/ 	.short	0x0010
        /*0024*/ 	.byte	0x00, 0xf5, 0x21, 0x00


	//----- nvinfo : EIATTR_KPARAM_INFO
	.align		4
.L_17:
        /*0028*/ 	.byte	0x04, 0x17
        /*002a*/ 	.short	(.L_19 - .L_18)
.L_18:
        /*002c*/ 	.word	0x00000000
        /*0030*/ 	.short	0x0001
        /*0032*/ 	.short	0x0008
        /*0034*/ 	.byte	0x00, 0xf5, 0x21, 0x00


	//----- nvinfo : EIATTR_KPARAM_INFO
	.align		4
.L_19:
        /*0038*/ 	.byte	0x04, 0x17
        /*003a*/ 	.short	(.L_21 - .L_20)
.L_20:
        /*003c*/ 	.word	0x00000000
        /*0040*/ 	.short	0x0000
        /*0042*/ 	.short	0x0000
        /*0044*/ 	.byte	0x00, 0xf0, 0x11, 0x00


	//----- nvinfo : EIATTR_SPARSE_MMA_MASK
	.align		4
.L_21:
        /*0048*/ 	.byte	0x03, 0x50
        /*004a*/ 	.short	0x0000


	//----- nvinfo : EIATTR_MAXREG_COUNT
	.align		4
        /*004c*/ 	.byte	0x03, 0x1b
        /*004e*/ 	.short	0x00ff


	//----- nvinfo : EIATTR_MERCURY_ISA_VERSION
	.align		4
        /*0050*/ 	.byte	0x03, 0x5f
        /*0052*/ 	.short	0x0101


	//----- nvinfo : EIATTR_VRC_CTA_INIT_COUNT
	.align		4
        /*0054*/ 	.byte	0x02, 0x4a
	.zero		1
	.zero		1


	//----- nvinfo : EIATTR_EXIT_INSTR_OFFSETS
	.align		4
        /*0058*/ 	.byte	0x04, 0x1c
        /*005a*/ 	.short	(.L_23 - .L_22)


	//   ....[0]....
.L_22:
        /*005c*/ 	.word	0x000001f0


	//   ....[1]....
        /*0060*/ 	.word	0x00000b70


	//----- nvinfo : EIATTR_CBANK_PARAM_SIZE
	.align		4
.L_23:
        /*0064*/ 	.byte	0x03, 0x19
        /*0066*/ 	.short	0x0020


	//----- nvinfo : EIATTR_PARAM_CBANK
	.align		4
        /*0068*/ 	.byte	0x04, 0x0a
        /*006a*/ 	.short	(.L_25 - .L_24)
	.align		4
.L_24:
        /*006c*/ 	.word	index@(.nv.constant0._Z19matmult_elem_oneDimiPfS_S_)
        /*0070*/ 	.short	0x0380
        /*0072*/ 	.short	0x0020


	//----- nvinfo : EIATTR_SW_WAR
	.align		4
.L_25:
        /*0074*/ 	.byte	0x04, 0x36
        /*0076*/ 	.short	(.L_27 - .L_26)
.L_26:
        /*0078*/ 	.word	0x00000008
.L_27:


//--------------------- .nv.info._Z11matmul_elemiPfS_S_ --------------------------
	.section	.nv.info._Z11matmul_elemiPfS_S_,"",@"SHT_CUDA_INFO"
	.sectionflags	@""
	.align	4


	//----- nvinfo : EIATTR_CUDA_API_VERSION
	.align		4
        /*0000*/ 	.byte	0x04, 0x37
        /*0002*/ 	.short	(.L_29 - .L_28)
.L_28:
        /*0004*/ 	.word	0x00000082


	//----- nvinfo : EIATTR_KPARAM_INFO
	.align		4
.L_29:
        /*0008*/ 	.byte	0x04, 0x17
        /*000a*/ 	.short	(.L_31 - .L_30)
.L_30:
        /*000c*/ 	.word	0x00000000
        /*0010*/ 	.short	0x0003
        /*0012*/ 	.short	0x0018
        /*0014*/ 	.byte	0x00, 0xf5, 0x21, 0x00


	//----- nvinfo : EIATTR_KPARAM_INFO
	.align		4
.L_31:
        /*0018*/ 	.byte	0x04, 0x17
        /*001a*/ 	.short	(.L_33 - .L_32)
.L_32:
        /*001c*/ 	.word	0x00000000
        /*0020*/ 	.short	0x0002
        /*0022*/ 	.short	0x0010
        /*0024*/ 	.byte	0x00, 0xf5, 0x21, 0x00


	//----- nvinfo : EIATTR_KPARAM_INFO
	.align		4
.L_33:
        /*0028*/ 	.byte	0x04, 0x17
        /*002a*/ 	.short	(.L_35 - .L_34)
.L_34:
        /*002c*/ 	.word	0x00000000
        /*0030*/ 	.short	0x0001
        /*0032*/ 	.short	0x0008
        /*0034*/ 	.byte	0x00, 0xf5, 0x21, 0x00


	//----- nvinfo : EIATTR_KPARAM_INFO
	.align		4
.L_35:
        /*0038*/ 	.byte	0x04, 0x17
        /*003a*/ 	.short	(.L_37 - .L_36)
.L_36:
        /*003c*/ 	.word	0x00000000
        /*0040*/ 	.short	0x0000
        /*0042*/ 	.short	0x0000
        /*0044*/ 	.byte	0x00, 0xf0, 0x11, 0x00


	//----- nvinfo : EIATTR_SPARSE_MMA_MASK
	.align		4
.L_37:
        /*0048*/ 	.byte	0x03, 0x50
        /*004a*/ 	.short	0x0000


	//----- nvinfo : EIATTR_MAXREG_COUNT
	.align		4
        /*004c*/ 	.byte	0x03, 0x1b
        /*004e*/ 	.short	0x00ff


	//----- nvinfo : EIATTR_MERCURY_ISA_VERSION
	.align		4
        /*0050*/ 	.byte	0x03, 0x5f
        /*0052*/ 	.short	0x0101


	//----- nvinfo : EIATTR_VRC_CTA_INIT_COUNT
	.align		4
        /*0054*/ 	.byte	0x02, 0x4a
	.zero		1
	.zero		1


	//----- nvinfo : EIATTR_EXIT_INSTR_OFFSETS
	.align		4
        /*0058*/ 	.byte	0x04, 0x1c
        /*005a*/ 	.short	(.L_39 - .L_38)


	//   ....[0]....
.L_38:
        /*005c*/ 	.word	0x000000c0


	//   ....[1]....
        /*0060*/ 	.word	0x00000aa0


	//----- nvinfo : EIATTR_CBANK_PARAM_SIZE
	.align		4
.L_39:
        /*0064*/ 	.byte	0x03, 0x19
        /*0066*/ 	.short	0x0020


	//----- nvinfo : EIATTR_PARAM_CBANK
	.align		4
        /*0068*/ 	.byte	0x04, 0x0a
        /*006a*/ 	.short	(.L_41 - .L_40)
	.align		4
.L_40:
        /*006c*/ 	.word	index@(.nv.constant0._Z11matmul_elemiPfS_S_)
        /*0070*/ 	.short	0x0380
        /*0072*/ 	.short	0x0020


	//----- nvinfo : EIATTR_SW_WAR
	.align		4
.L_41:
        /*0074*/ 	.byte	0x04, 0x36
        /*0076*/ 	.short	(.L_43 - .L_42)
.L_42:
        /*0078*/ 	.word	0x00000008
.L_43:


//--------------------- .nv.callgraph             --------------------------
	.section	.nv.callgraph,"",@"SHT_CUDA_CALLGRAPH"
	.align	4
	.sectionentsize	8
	.align		4
        /*0000*/ 	.word	0x00000000
	.align		4
        /*0004*/ 	.word	0xffffffff
	.align		4
        /*0008*/ 	.word	0x00000000
	.align		4
        /*000c*/ 	.word	0xfffffffe
	.align		4
        /*0010*/ 	.word	0x00000000
	.align		4
        /*0014*/ 	.word	0xfffffffd
	.align		4
        /*0018*/ 	.word	0x00000000
	.align		4
        /*001c*/ 	.word	0xfffffffc


//--------------------- .text._Z19matmult_elem_oneDimiPfS_S_ --------------------------
	.section	.text._Z19matmult_elem_oneDimiPfS_S_,"ax",@progbits
	.align	128
        .global         _Z19matmult_elem_oneDimiPfS_S_
        .type           _Z19matmult_elem_oneDimiPfS_S_,@function
        .size           _Z19matmult_elem_oneDimiPfS_S_,(.L_x_10 - _Z19matmult_elem_oneDimiPfS_S_)
        .other          _Z19matmult_elem_oneDimiPfS_S_,@"STO_CUDA_ENTRY STV_DEFAULT"
_Z19matmult_elem_oneDimiPfS_S_:
.text._Z19matmult_elem_oneDimiPfS_S_:
[----:B------:R-:W-:Y:S01]  /*0000*/  LDC R1, c[0x0][0x37c] ;  /* 0x0000df00ff017b82 */ /* 0x000fe20000000800 */
[----:B------:R-:W0:Y:S01]  /*0010*/  LDCU UR18, c[0x0][0x380] ;  /* 0x00007000ff1277ac */ /* 0x000e220008000800 */
[----:B------:R-:W1:Y:S06]  /*0020*/  S2R R5, SR_TID.X ;  /* 0x0000000000057919 */ /* 0x000e6c0000002100 */
[----:B------:R-:W1:Y:S08]  /*0030*/  S2UR UR4, SR_CTAID.X ;  /* 0x00000000000479c3 */ /* 0x000e700000002500 */
[----:B------:R-:W1:Y:S01]  /*0040*/  LDC R0, c[0x0][0x360] ;  /* 0x0000d800ff007b82 */ /* 0x000e620000000800 */
[----:B0-----:R-:W-:-:S04]  /*0050*/  IABS R7, UR18 ;  /* 0x0000001200077c13 */ /* 0x001fc80008000000 */
[----:B------:R-:W0:Y:S01]  /*0060*/  I2F.RP R4, R7 ;  /* 0x0000000700047306 */ /* 0x000e220000209400 */
[----:B-1----:R-:W-:-:S07]  /*0070*/  IMAD R0, R0, UR4, R5 ;  /* 0x0000000400007c24 */ /* 0x002fce000f8e0205 */
[----:B0-----:R-:W0:Y:S02]  /*0080*/  MUFU.RCP R4, R4 ;  /* 0x0000000400047308 */ /* 0x001e240000001000 */
[----:B0-----:R-:W-:Y:S02]  /*0090*/  IADD3 R2, PT, PT, R4, 0xffffffe, RZ ;  /* 0x0ffffffe04027810 */ /* 0x001fe40007ffe0ff */
[----:B------:R-:W-:-:S04]  /*00a0*/  IABS R4, R0 ;  /* 0x0000000000047213 */ /* 0x000fc80000000000 */
[----:B------:R0:W1:Y:S02]  /*00b0*/  F2I.FTZ.U32.TRUNC.NTZ R3, R2 ;  /* 0x0000000200037305 */ /* 0x000064000021f000 */
[----:B0-----:R-:W-:Y:S01]  /*00c0*/  HFMA2 R2, -RZ, RZ, 0, 0 ;  /* 0x00000000ff027431 */ /* 0x001fe200000001ff */
[----:B-1----:R-:W-:-:S05]  /*00d0*/  IADD3 R6, PT, PT, RZ, -R3, RZ ;  /* 0x80000003ff067210 */ /* 0x002fca0007ffe0ff */
[----:B------:R-:W-:-:S04]  /*00e0*/  IMAD R5, R6, R7, RZ ;  /* 0x0000000706057224 */ /* 0x000fc800078e02ff */
[----:B------:R-:W-:-:S06]  /*00f0*/  IMAD.HI.U32 R3, R3, R5, R2 ;  /* 0x0000000503037227 */ /* 0x000fcc00078e0002 */
[----:B------:R-:W-:-:S05]  /*0100*/  IMAD.HI.U32 R3, R3, R4, RZ ;  /* 0x0000000403037227 */ /* 0x000fca00078e00ff */
[----:B------:R-:W-:-:S05]  /*0110*/  IADD3 R5, PT, PT, -R3, RZ, RZ ;  /* 0x000000ff03057210 */ /* 0x000fca0007ffe1ff */
[----:B------:R-:W-:-:S05]  /*0120*/  IMAD R2, R7, R5, R4 ;  /* 0x0000000507027224 */ /* 0x000fca00078e0204 */
[----:B------:R-:W-:-:S13]  /*0130*/  ISETP.GT.U32.AND P2, PT, R7, R2, PT ;  /* 0x000000020700720c */ /* 0x000fda0003f44070 */
[-C--:B------:R-:W-:Y:S02]  /*0140*/  @!P2 IADD3 R2, PT, PT, R2, -R7.reuse, RZ ;  /* 0x800000070202a210 */ /* 0x080fe40007ffe0ff */
[----:B------:R-:W-:Y:S02]  /*0150*/  @!P2 IADD3 R3, PT, PT, R3, 0x1, RZ ;  /* 0x000000010303a810 */ /* 0x000fe40007ffe0ff */
[----:B------:R-:W-:Y:S02]  /*0160*/  ISETP.GE.U32.AND P0, PT, R2, R7, PT ;  /* 0x000000070200720c */ /* 0x000fe40003f06070 */
[----:B------:R-:W-:Y:S02]  /*0170*/  LOP3.LUT R2, R0, UR18, RZ, 0x3c, !PT ;  /* 0x0000001200027c12 */ /* 0x000fe4000f8e3cff */
[----:B------:R-:W-:Y:S02]  /*0180*/  ISETP.NE.AND P2, PT, RZ, UR18, PT ;  /* 0x00000012ff007c0c */ /* 0x000fe4000bf45270 */
[----:B------:R-:W-:-:S07]  /*0190*/  ISETP.GE.AND P1, PT, R2, RZ, PT ;  /* 0x000000ff0200720c */ /* 0x000fce0003f26270 */
[----:B------:R-:W-:-:S06]  /*01a0*/  @P0 IADD3 R3, PT, PT, R3, 0x1, RZ ;  /* 0x0000000103030810 */ /* 0x000fcc0007ffe0ff */
[----:B------:R-:W-:Y:S01]  /*01b0*/  @!P1 IMAD.MOV R3, RZ, RZ, -R3 ;  /* 0x000000ffff039224 */ /* 0x000fe200078e0a03 */
[----:B------:R-:W-:-:S04]  /*01c0*/  @!P2 LOP3.LUT R3, RZ, UR18, RZ, 0x33, !PT ;  /* 0x00000012ff03ac12 */ /* 0x000fc8000f8e33ff */
[----:B------:R-:W-:-:S04]  /*01d0*/  ISETP.GE.AND P0, PT, R3, UR18, PT ;  /* 0x0000001203007c0c */ /* 0x000fc8000bf06270 */
[----:B------:R-:W-:-:S13]  /*01e0*/  ISETP.GT.OR P0, PT, RZ, UR18, P0 ;  /* 0x00000012ff007c0c */ /* 0x000fda0008704670 */
[----:B------:R-:W-:Y:S05]  /*01f0*/  @P0 EXIT ;  /* 0x000000000000094d */ /* 0x000fea0003800000 */
[----:B------:R-:W-:Y:S02]  /*0200*/  UISETP.LT.U32.AND UP0, UPT, UR18, 0x1, UPT ;  /* 0x000000011200788c */ /* 0x000fe4000bf01070 */
[----:B------:R-:W-:Y:S01]  /*0210*/  IMAD R13, R3, UR18, RZ ;  /* 0x00000012030d7c24 */ /* 0x000fe2000f8e02ff */
[----:B------:R-:W-:Y:S01]  /*0220*/  MOV R12, RZ ;  /* 0x000000ff000c7202 */ /* 0x000fe20000000f00 */
[----:B------:R-:W0:Y:S03]  /*0230*/  LDCU.64 UR16, c[0x0][0x358] ;  /* 0x00006b00ff1077ac */ /* 0x000e260008000a00 */
[----:B------:R-:W-:Y:S01]  /*0240*/  IADD3 R15, PT, PT, R0, -R13, RZ ;  /* 0x8000000d000f7210 */ /* 0x000fe20007ffe0ff */
[----:B------:R-:W-:Y:S02]  /*0250*/  USEL UR5, UR18, 0x1, !UP0 ;  /* 0x0000000112057887 */ /* 0x000fe4000c000000 */
[----:B------:R-:W-:Y:S01]  /*0260*/  UISETP.GE.U32.AND UP0, UPT, UR18, 0x8, UPT ;  /* 0x000000081200788c */ /* 0x000fe2000bf06070 */
[----:B------:R-:W-:-:S08]  /*0270*/  UMOV UR4, URZ ;  /* 0x000000ff00047c82 */ /* 0x000fd00008000000 */
[----:B------:R-:W-:Y:S05]  /*0280*/  BRA.U !UP0, `(.L_x_0) ;  /* 0x0000000508007547 */ /* 0x000fea000b800000 */
[----:B------:R-:W1:Y:S01]  /*0290*/  LDCU.64 UR20, c[0x0][0x390] ;  /* 0x00007200ff1477ac */ /* 0x000e620008000a00 */
[----:B------:R-:W-:Y:S02]  /*02a0*/  MOV R12, RZ ;  /* 0x000000ff000c7202 */ /* 0x000fe40000000f00 */
[----:B------:R-:W-:Y:S01]  /*02b0*/  MOV R14, R13 ;  /* 0x0000000d000e7202 */ /* 0x000fe20000000f00 */
[----:B------:R-:W-:-:S04]  /*02c0*/  ULOP3.LUT UR5, UR5, 0x7ffffff8, URZ, 0xc0, !UPT ;  /* 0x7ffffff805057892 */ /* 0x000fc8000f8ec0ff */
[----:B------:R-:W-:Y:S02]  /*02d0*/  UIADD3 UR5, UPT, UPT, -UR5, URZ, URZ ;  /* 0x000000ff05057290 */ /* 0x000fe4000fffe1ff */
[----:B-1----:R-:W-:Y:S02]  /*02e0*/  UIMAD.WIDE.U32 UR6, UR18, 0xc, UR20 ;  /* 0x0000000c120678a5 */ /* 0x002fe4000f8e0014 */
[----:B------:R-:W-:Y:S02]  /*02f0*/  UIMAD.WIDE.U32 UR8, UR18, 0x10, UR20 ;  /* 0x00000010120878a5 */ /* 0x000fe4000f8e0014 */
[----:B------:R-:W-:Y:S02]  /*0300*/  UIMAD.WIDE.U32 UR10, UR18, 0x14, UR20 ;  /* 0x00000014120a78a5 */ /* 0x000fe4000f8e0014 */
[----:B------:R-:W-:Y:S02]  /*0310*/  UIMAD.WIDE.U32 UR12, UR18, 0x18, UR20 ;  /* 0x00000018120c78a5 */ /* 0x000fe4000f8e0014 */
[----:B------:R-:W-:-:S12]  /*0320*/  UIMAD.WIDE.U32 UR14, UR18, 0x1c, UR20 ;  /* 0x0000001c120e78a5 */ /* 0x000fd8000f8e0014 */
.L_x_1:
[----:B------:R-:W1:Y:S01]  /*0330*/  LDC.64 R2, c[0x0][0x388] ;  /* 0x0000e200ff027b82 */ /* 0x000e620000000a00 */
[----:B------:R-:W-:Y:S01]  /*0340*/  HFMA2 R8, -RZ, RZ, 0, 2.384185791015625e-07 ;  /* 0x00000004ff087431 */ /* 0x000fe200000001ff */
[----:B------:R-:W-:Y:S02]  /*0350*/  UIMAD.WIDE.U32 UR24, UR18, 0x4, UR20 ;  /* 0x00000004121878a5 */ /* 0x000fe4000f8e0014 */
[----:B------:R-:W-:-:S04]  /*0360*/  UIMAD.WIDE.U32 UR22, UR18, 0x8, UR20 ;  /* 0x00000008121678a5 */ /* 0x000fc8000f8e0014 */
[----:B------:R-:W-:Y:S01]  /*0370*/  MOV R4, UR24 ;  /* 0x0000001800047c02 */ /* 0x000fe20008000f00 */
[----:B------:R-:W-:Y:S01]  /*0380*/  IMAD.U32 R5, RZ, RZ, UR25 ;  /* 0x00000019ff057e24 */ /* 0x000fe2000f8e00ff */
[----:B------:R-:W-:Y:S01]  /*0390*/  MOV R6, UR22 ;  /* 0x0000001600067c02 */ /* 0x000fe20008000f00 */
[----:B------:R-:W-:Y:S01]  /*03a0*/  IMAD.WIDE R8, R15, R8, UR20 ;  /* 0x000000140f087e25 */ /* 0x000fe2000f8e0208 */
[----:B------:R-:W-:-:S03]  /*03b0*/  MOV R7, UR23 ;  /* 0x0000001700077c02 */ /* 0x000fc60008000f00 */
[----:B------:R-:W-:Y:S02]  /*03c0*/  HFMA2 R10, -RZ, RZ, 0, 2.384185791015625e-07 ;  /* 0x00000004ff0a7431 */ /* 0x000fe400000001ff */
[C---:B------:R-:W-:Y:S01]  /*03d0*/  IMAD.WIDE R4, R15.reuse, 0x4, R4 ;  /* 0x000000040f047825 */ /* 0x040fe200078e0204 */
[----:B0-----:R0:W2:Y:S01]  /*03e0*/  LDG.E R20, desc[UR16][R8.64] ;  /* 0x0000001008147981 */ /* 0x0010a2000c1e1900 */
[----:B------:R-:W-:Y:S02]  /*03f0*/  MOV R24, 0x4 ;  /* 0x0000000400187802 */ /* 0x000fe40000000f00 */
[----:B-1----:R-:W-:Y:S01]  /*0400*/  IMAD.WIDE R2, R14, 0x4, R2 ;  /* 0x000000040e027825 */ /* 0x002fe200078e0202 */
[----:B------:R1:W3:Y:S04]  /*0410*/  LDG.E R19, desc[UR16][R4.64] ;  /* 0x0000001004137981 */ /* 0x0002e8000c1e1900 */
[----:B------:R-:W2:Y:S01]  /*0420*/  LDG.E R21, desc[UR16][R2.64] ;  /* 0x0000001002157981 */ /* 0x000ea2000c1e1900 */
[----:B------:R-:W-:-:S03]  /*0430*/  IMAD.WIDE R6, R15, 0x4, R6 ;  /* 0x000000040f067825 */ /* 0x000fc600078e0206 */
[----:B------:R-:W3:Y:S01]  /*0440*/  LDG.E R18, desc[UR16][R2.64+0x4] ;  /* 0x0000041002127981 */ /* 0x000ee2000c1e1900 */
[C---:B------:R-:W-:Y:S01]  /*0450*/  IMAD.WIDE R24, R15.reuse, R24, UR6 ;  /* 0x000000060f187e25 */ /* 0x040fe2000f8e0218 */
[----:B------:R-:W-:Y:S02]  /*0460*/  MOV R26, 0x4 ;  /* 0x00000004001a7802 */ /* 0x000fe40000000f00 */
[----:B------:R4:W5:Y:S01]  /*0470*/  LDG.E R17, desc[UR16][R6.64] ;  /* 0x0000001006117981 */ /* 0x000962000c1e1900 */
[----:B0-----:R-:W-:-:S03]  /*0480*/  IMAD.WIDE R8, R15, R10, UR8 ;  /* 0x000000080f087e25 */ /* 0x001fc6000f8e020a */
[----:B------:R-:W5:Y:S01]  /*0490*/  LDG.E R16, desc[UR16][R2.64+0x8] ;  /* 0x0000081002107981 */ /* 0x000f62000c1e1900 */
[----:B------:R-:W-:Y:S02]  /*04a0*/  HFMA2 R28, -RZ, RZ, 0, 2.384185791015625e-07 ;  /* 0x00000004ff1c7431 */ /* 0x000fe400000001ff */
[C---:B-1----:R-:W-:Y:S01]  /*04b0*/  IMAD.WIDE R4, R15.reuse, R26, UR10 ;  /* 0x0000000a0f047e25 */ /* 0x042fe2000f8e021a */
[----:B------:R-:W5:Y:S04]  /*04c0*/  LDG.E R23, desc[UR16][R24.64] ;  /* 0x0000001018177981 */ /* 0x000f68000c1e1900 */
[----:B------:R-:W5:Y:S01]  /*04d0*/  LDG.E R22, desc[UR16][R2.64+0xc] ;  /* 0x00000c1002167981 */ /* 0x000f62000c1e1900 */
[----:B----4-:R-:W-:-:S03]  /*04e0*/  IMAD.WIDE R6, R15, R10, UR12 ;  /* 0x0000000c0f067e25 */ /* 0x010fc6000f8e020a */
[----:B------:R-:W4:Y:S04]  /*04f0*/  LDG.E R9, desc[UR16][R8.64] ;  /* 0x0000001008097981 */ /* 0x000f28000c1e1900 */
[----:B------:R-:W4:Y:S01]  /*0500*/  LDG.E R26, desc[UR16][R2.64+0x10] ;  /* 0x00001010021a7981 */ /* 0x000f22000c1e1900 */
[----:B------:R-:W-:-:S03]  /*0510*/  IMAD.WIDE R10, R15, R28, UR14 ;  /* 0x0000000e0f0a7e25 */ /* 0x000fc6000f8e021c */
[----:B------:R-:W4:Y:S04]  /*0520*/  LDG.E R4, desc[UR16][R4.64] ;  /* 0x0000001004047981 */ /* 0x000f28000c1e1900 */
[----:B------:R-:W4:Y:S04]  /*0530*/  LDG.E R27, desc[UR16][R2.64+0x14] ;  /* 0x00001410021b7981 */ /* 0x000f28000c1e1900 */
[----:B------:R-:W4:Y:S04]  /*0540*/  LDG.E R7, desc[UR16][R6.64] ;  /* 0x0000001006077981 */ /* 0x000f28000c1e1900 */
[----:B------:R-:W4:Y:S04]  /*0550*/  LDG.E R24, desc[UR16][R2.64+0x18] ;  /* 0x0000181002187981 */ /* 0x000f28000c1e1900 */
[----:B------:R-:W4:Y:S04]  /*0560*/  LDG.E R10, desc[UR16][R10.64] ;  /* 0x000000100a0a7981 */ /* 0x000f28000c1e1900 */
[----:B------:R-:W4:Y:S01]  /*0570*/  LDG.E R28, desc[UR16][R2.64+0x1c] ;  /* 0x00001c10021c7981 */ /* 0x000f22000c1e1900 */
[----:B------:R-:W-:-:S04]  /*0580*/  UIADD3 UR5, UPT, UPT, UR5, 0x8, URZ ;  /* 0x0000000805057890 */ /* 0x000fc8000fffe0ff */
[----:B------:R-:W-:Y:S01]  /*0590*/  UISETP.NE.AND UP0, UPT, UR5, URZ, UPT ;  /* 0x000000ff0500728c */ /* 0x000fe2000bf05270 */
[----:B------:R-:W-:Y:S01]  /*05a0*/  IADD3 R14, PT, PT, R14, 0x8, RZ ;  /* 0x000000080e0e7810 */ /* 0x000fe20007ffe0ff */
[----:B--2---:R-:W-:-:S04]  /*05b0*/  FFMA R21, R21, R20, R12 ;  /* 0x0000001415157223 */ /* 0x004fc8000000000c */
[----:B---3--:R-:W-:-:S04]  /*05c0*/  FFMA R19, R18, R19, R21 ;  /* 0x0000001312137223 */ /* 0x008fc80000000015 */
[----:B-----5:R-:W-:-:S04]  /*05d0*/  FFMA R17, R16, R17, R19 ;  /* 0x0000001110117223 */ /* 0x020fc80000000013 */
[----:B------:R-:W-:-:S04]  /*05e0*/  FFMA R17, R22, R23, R17 ;  /* 0x0000001716117223 */ /* 0x000fc80000000011 */
[----:B----4-:R-:W-:-:S04]  /*05f0*/  FFMA R26, R26, R9, R17 ;  /* 0x000000091a1a7223 */ /* 0x010fc80000000011 */
[----:B------:R-:W-:Y:S01]  /*0600*/  FFMA R27, R27, R4, R26 ;  /* 0x000000041b1b7223 */ /* 0x000fe2000000001a */
[----:B------:R-:W-:-:S03]  /*0610*/  IMAD.U32 R4, RZ, RZ, UR18 ;  /* 0x00000012ff047e24 */ /* 0x000fc6000f8e00ff */
[----:B------:R-:W-:Y:S02]  /*0620*/  FFMA R7, R24, R7, R27 ;  /* 0x0000000718077223 */ /* 0x000fe4000000001b */
[----:B------:R-:W-:Y:S02]  /*0630*/  LEA R15, R4, R15, 0x3 ;  /* 0x0000000f040f7211 */ /* 0x000fe400078e18ff */
[----:B------:R-:W-:Y:S01]  /*0640*/  FFMA R12, R28, R10, R7 ;  /* 0x0000000a1c0c7223 */ /* 0x000fe20000000007 */
[----:B------:R-:W-:Y:S06]  /*0650*/  BRA.U UP0, `(.L_x_1) ;  /* 0xfffffffd00347547 */ /* 0x000fec000b83ffff */
[----:B------:R-:W-:-:S04]  /*0660*/  UISETP.LT.U32.AND UP0, UPT, UR18, 0x1, UPT ;  /* 0x000000011200788c */ /* 0x000fc8000bf01070 */
[----:B------:R-:W-:-:S04]  /*0670*/  USEL UR4, UR18, 0x1, !UP0 ;  /* 0x0000000112047887 */ /* 0x000fc8000c000000 */
[----:B------:R-:W-:-:S12]  /*0680*/  ULOP3.LUT UR4, UR4, 0x7ffffff8, URZ, 0xc0, !UPT ;  /* 0x7ffffff804047892 */ /* 0x000fd8000f8ec0ff */
.L_x_0:
[----:B------:R-:W-:-:S04]  /*0690*/  UISETP.LT.U32.AND UP0, UPT, UR18, 0x1, UPT ;  /* 0x000000011200788c */ /* 0x000fc8000bf01070 */
[----:B------:R-:W-:-:S04]  /*06a0*/  USEL UR5, UR18, 0x1, !UP0 ;  /* 0x0000000112057887 */ /* 0x000fc8000c000000 */
[----:B------:R-:W-:-:S09]  /*06b0*/  ULOP3.LUT UP0, UR6, UR5, 0x7, URZ, 0xc0, !UPT ;  /* 0x0000000705067892 */ /* 0x000fd2000f80c0ff */
[----:B------:R-:W-:Y:S05]  /*06c0*/  BRA.U !UP0, `(.L_x_2) ;  /* 0x00000005081c7547 */ /* 0x000fea000b800000 */
[----:B------:R-:W-:Y:S01]  /*06d0*/  UISETP.GE.U32.AND UP0, UPT, UR6, 0x4, UPT ;  /* 0x000000040600788c */ /* 0x000fe2000bf06070 */
[----:B------:R-:W-:Y:S01]  /*06e0*/  IADD3 R2, PT, PT, R0, -R13, RZ ;  /* 0x8000000d00027210 */ /* 0x000fe20007ffe0ff */
[----:B------:R-:W-:-:S04]  /*06f0*/  ULOP3.LUT UR7, UR5, 0x3, URZ, 0xc0, !UPT ;  /* 0x0000000305077892 */ /* 0x000fc8000f8ec0ff */
[----:B------:R-:W-:-:S03]  /*0700*/  UISETP.NE.AND UP1, UPT, UR7, URZ, UPT ;  /* 0x000000ff0700728c */ /* 0x000fc6000bf25270 */
[----:B------:R-:W-:Y:S08]  /*0710*/  BRA.U !UP0, `(.L_x_3) ;  /* 0x0000000108687547 */ /* 0x000ff0000b800000 */
[----:B------:R-:W1:Y:S01]  /*0720*/  LDC.64 R6, c[0x0][0x390] ;  /* 0x0000e400ff067b82 */ /* 0x000e620000000a00 */
[----:B------:R-:W-:Y:S01]  /*0730*/  MOV R9, UR4 ;  /* 0x0000000400097c02 */ /* 0x000fe20008000f00 */
[----:B------:R-:W-:Y:S01]  /*0740*/  IMAD.U32 R11, RZ, RZ, UR18 ;  /* 0x00000012ff0b7e24 */ /* 0x000fe2000f8e00ff */
[----:B------:R-:W-:-:S03]  /*0750*/  IADD3 R3, PT, PT, R13, UR4, RZ ;  /* 0x000000040d037c10 */ /* 0x000fc6000fffe0ff */
[----:B------:R-:W-:Y:S02]  /*0760*/  IMAD R9, R9, UR18, R2 ;  /* 0x0000001209097c24 */ /* 0x000fe4000f8e0202 */
[----:B------:R-:W2:Y:S01]  /*0770*/  LDC.64 R4, c[0x0][0x388] ;  /* 0x0000e200ff047b82 */ /* 0x000ea20000000a00 */
[----:B------:R-:W-:Y:S01]  /*0780*/  MOV R15, UR18 ;  /* 0x00000012000f7c02 */ /* 0x000fe20008000f00 */
[----:B-1----:R-:W-:Y:S01]  /*0790*/  IMAD.WIDE R6, R9, 0x4, R6 ;  /* 0x0000000409067825 */ /* 0x002fe200078e0206 */
[----:B------:R-:W-:-:S05]  /*07a0*/  MOV R9, UR18 ;  /* 0x0000001200097c02 */ /* 0x000fca0008000f00 */
[----:B------:R-:W-:Y:S02]  /*07b0*/  IMAD.WIDE.U32 R8, R9, 0x4, R6 ;  /* 0x0000000409087825 */ /* 0x000fe400078e0006 */
[----:B0-----:R-:W3:Y:S02]  /*07c0*/  LDG.E R6, desc[UR16][R6.64] ;  /* 0x0000001006067981 */ /* 0x001ee4000c1e1900 */
[----:B--2---:R-:W-:-:S04]  /*07d0*/  IMAD.WIDE R4, R3, 0x4, R4 ;  /* 0x0000000403047825 */ /* 0x004fc800078e0204 */
[----:B------:R-:W-:Y:S01]  /*07e0*/  IMAD.WIDE.U32 R10, R11, 0x4, R8 ;  /* 0x000000040b0a7825 */ /* 0x000fe200078e0008 */
[----:B------:R-:W3:Y:S04]  /*07f0*/  LDG.E R3, desc[UR16][R4.64] ;  /* 0x0000001004037981 */ /* 0x000ee8000c1e1900 */
[----:B------:R-:W2:Y:S01]  /*0800*/  LDG.E R8, desc[UR16][R8.64] ;  /* 0x0000001008087981 */ /* 0x000ea2000c1e1900 */
[----:B------:R-:W-:-:S03]  /*0810*/  IMAD.WIDE.U32 R14, R15, 0x4, R10 ;  /* 0x000000040f0e7825 */ /* 0x000fc600078e000a */
[----:B------:R-:W2:Y:S04]  /*0820*/  LDG.E R16, desc[UR16][R4.64+0x4] ;  /* 0x0000041004107981 */ /* 0x000ea8000c1e1900 */
[----:B------:R-:W4:Y:S04]  /*0830*/  LDG.E R17, desc[UR16][R10.64] ;  /* 0x000000100a117981 */ /* 0x000f28000c1e1900 */
[----:B------:R-:W4:Y:S04]  /*0840*/  LDG.E R18, desc[UR16][R4.64+0x8] ;  /* 0x0000081004127981 */ /* 0x000f28000c1e1900 */
[----:B------:R-:W5:Y:S04]  /*0850*/  LDG.E R20, desc[UR16][R4.64+0xc] ;  /* 0x00000c1004147981 */ /* 0x000f68000c1e1900 */
[----:B------:R-:W5:Y:S01]  /*0860*/  LDG.E R14, desc[UR16][R14.64] ;  /* 0x000000100e0e7981 */ /* 0x000f62000c1e1900 */
[----:B------:R-:W-:Y:S01]  /*0870*/  UIADD3 UR4, UPT, UPT, UR4, 0x4, URZ ;  /* 0x0000000404047890 */ /* 0x000fe2000fffe0ff */
[----:B---3--:R-:W-:-:S04]  /*0880*/  FFMA R3, R3, R6, R12 ;  /* 0x0000000603037223 */ /* 0x008fc8000000000c */
[----:B--2---:R-:W-:-:S04]  /*0890*/  FFMA R3, R16, R8, R3 ;  /* 0x0000000810037223 */ /* 0x004fc80000000003 */
[----:B----4-:R-:W-:-:S04]  /*08a0*/  FFMA R3, R18, R17, R3 ;  /* 0x0000001112037223 */ /* 0x010fc80000000003 */
[----:B-----5:R-:W-:-:S07]  /*08b0*/  FFMA R12, R20, R14, R3 ;  /* 0x0000000e140c7223 */ /* 0x020fce0000000003 */
.L_x_3:
[----:B------:R-:W-:Y:S05]  /*08c0*/  BRA.U !UP1, `(.L_x_2) ;  /* 0x00000001099c7547 */ /* 0x000fea000b800000 */
[----:B------:R-:W-:Y:S01]  /*08d0*/  UISETP.NE.AND UP0, UPT, UR7, 0x1, UPT ;  /* 0x000000010700788c */ /* 0x000fe2000bf05270 */
[----:B------:R-:W-:Y:S01]  /*08e0*/  MOV R3, UR4 ;  /* 0x0000000400037c02 */ /* 0x000fe20008000f00 */
[----:B------:R-:W-:Y:S01]  /*08f0*/  ULOP3.LUT UR5, UR5, 0x1, URZ, 0xc0, !UPT ;  /* 0x0000000105057892 */ /* 0x000fe2000f8ec0ff */
[----:B------:R-:W-:-:S03]  /*0900*/  MOV R5, UR18 ;  /* 0x0000001200057c02 */ /* 0x000fc60008000f00 */
[----:B------:R-:W-:Y:S01]  /*0910*/  UISETP.NE.U32.AND UP1, UPT, UR5, 0x1, UPT ;  /* 0x000000010500788c */ /* 0x000fe2000bf25070 */
[----:B------:R-:W-:-:S04]  /*0920*/  PLOP3.LUT P0, PT, PT, PT, UP0, 0x80, 0x8 ;  /* 0x000000000008781c */ /* 0x000fc80003f0f008 */
[----:B------:R-:W1:Y:S01]  /*0930*/  @UP0 LDCU.64 UR8, c[0x0][0x390] ;  /* 0x00007200ff0807ac */ /* 0x000e620008000a00 */
[----:B------:R-:W-:Y:S01]  /*0940*/  PLOP3.LUT P1, PT, PT, PT, UP1, 0x80, 0x8 ;  /* 0x000000000008781c */ /* 0x000fe20003f2f018 */
[----:B------:R-:W2:Y:S04]  /*0950*/  @UP0 LDCU.64 UR6, c[0x0][0x388] ;  /* 0x00007100ff0607ac */ /* 0x000ea80008000a00 */
[----:B------:R-:W3:Y:S03]  /*0960*/  @!UP1 LDCU.64 UR10, c[0x0][0x388] ;  /* 0x00007100ff0a97ac */ /* 0x000ee60008000a00 */
[----:B------:R-:W-:Y:S01]  /*0970*/  @P0 IMAD R3, R3, UR18, R2 ;  /* 0x0000001203030c24 */ /* 0x000fe2000f8e0202 */
[----:B------:R-:W4:Y:S01]  /*0980*/  @!UP1 LDCU.64 UR12, c[0x0][0x390] ;  /* 0x00007200ff0c97ac */ /* 0x000f220008000a00 */
[----:B-1----:R-:W-:-:S02]  /*0990*/  MOV R10, UR8 ;  /* 0x00000008000a7c02 */ /* 0x002fc40008000f00 */
[----:B------:R-:W-:Y:S02]  /*09a0*/  MOV R11, UR9 ;  /* 0x00000009000b7c02 */ /* 0x000fe40008000f00 */
[----:B--2---:R-:W-:Y:S01]  /*09b0*/  MOV R6, UR6 ;  /* 0x0000000600067c02 */ /* 0x004fe20008000f00 */
[----:B------:R-:W-:Y:S02]  /*09c0*/  IMAD.U32 R7, RZ, RZ, UR7 ;  /* 0x00000007ff077e24 */ /* 0x000fe4000f8e00ff */
[----:B------:R-:W-:Y:S01]  /*09d0*/  @P0 IMAD.WIDE R10, R3, 0x4, R10 ;  /* 0x00000004030a0825 */ /* 0x000fe200078e020a */
[----:B------:R-:W-:Y:S01]  /*09e0*/  @P0 IADD3 R3, PT, PT, R13, UR4, RZ ;  /* 0x000000040d030c10 */ /* 0x000fe2000fffe0ff */
[----:B------:R-:W-:Y:S01]  /*09f0*/  @UP0 UIADD3 UR4, UPT, UPT, UR4, 0x2, URZ ;  /* 0x0000000204040890 */ /* 0x000fe2000fffe0ff */
[----:B---3--:R-:W-:Y:S02]  /*0a00*/  MOV R8, UR10 ;  /* 0x0000000a00087c02 */ /* 0x008fe40008000f00 */
[----:B------:R-:W-:Y:S01]  /*0a10*/  MOV R9, UR11 ;  /* 0x0000000b00097c02 */ /* 0x000fe20008000f00 */
[----:B------:R-:W-:Y:S01]  /*0a20*/  @P0 IMAD.WIDE R6, R3, 0x4, R6 ;  /* 0x0000000403060825 */ /* 0x000fe200078e0206 */
[----:B----4-:R-:W-:Y:S01]  /*0a30*/  MOV R14, UR12 ;  /* 0x0000000c000e7c02 */ /* 0x010fe20008000f00 */
[----:B0-----:R-:W2:Y:S01]  /*0a40*/  @P0 LDG.E R16, desc[UR16][R10.64] ;  /* 0x000000100a100981 */ /* 0x001ea2000c1e1900 */
[----:B------:R-:W-:Y:S01]  /*0a50*/  MOV R17, UR4 ;  /* 0x0000000400117c02 */ /* 0x000fe20008000f00 */
[----:B------:R-:W-:Y:S01]  /*0a60*/  @P0 IMAD.WIDE.U32 R4, R5, 0x4, R10 ;  /* 0x0000000405040825 */ /* 0x000fe200078e000a */
[----:B------:R-:W-:Y:S01]  /*0a70*/  @!P1 IADD3 R3, PT, PT, R13, UR4, RZ ;  /* 0x000000040d039c10 */ /* 0x000fe2000fffe0ff */
[----:B------:R-:W3:Y:S01]  /*0a80*/  @P0 LDG.E R19, desc[UR16][R6.64+0x4] ;  /* 0x0000041006130981 */ /* 0x000ee2000c1e1900 */
[----:B------:R-:W-:Y:S01]  /*0a90*/  MOV R15, UR13 ;  /* 0x0000000d000f7c02 */ /* 0x000fe20008000f00 */
[----:B------:R-:W-:-:S02]  /*0aa0*/  @!P1 IMAD R13, R17, UR18, R2 ;  /* 0x00000012110d9c24 */ /* 0x000fc4000f8e0202 */
[----:B------:R-:W2:Y:S01]  /*0ab0*/  @P0 LDG.E R17, desc[UR16][R6.64] ;  /* 0x0000001006110981 */ /* 0x000ea2000c1e1900 */
[----:B------:R-:W-:-:S03]  /*0ac0*/  @!P1 IMAD.WIDE R2, R3, 0x4, R8 ;  /* 0x0000000403029825 */ /* 0x000fc600078e0208 */
[----:B------:R-:W3:Y:S01]  /*0ad0*/  @P0 LDG.E R4, desc[UR16][R4.64] ;  /* 0x0000001004040981 */ /* 0x000ee2000c1e1900 */
[----:B------:R-:W-:-:S03]  /*0ae0*/  @!P1 IMAD.WIDE R8, R13, 0x4, R14 ;  /* 0x000000040d089825 */ /* 0x000fc600078e020e */
[----:B------:R-:W4:Y:S04]  /*0af0*/  @!P1 LDG.E R3, desc[UR16][R2.64] ;  /* 0x0000001002039981 */ /* 0x000f28000c1e1900 */
[----:B------:R-:W4:Y:S01]  /*0b00*/  @!P1 LDG.E R8, desc[UR16][R8.64] ;  /* 0x0000001008089981 */ /* 0x000f22000c1e1900 */
[----:B--2---:R-:W-:-:S04]  /*0b10*/  @P0 FFMA R16, R17, R16, R12 ;  /* 0x0000001011100223 */ /* 0x004fc8000000000c */
[----:B---3--:R-:W-:-:S04]  /*0b20*/  @P0 FFMA R12, R19, R4, R16 ;  /* 0x00000004130c0223 */ /* 0x008fc80000000010 */
[----:B----4-:R-:W-:-:S07]  /*0b30*/  @!P1 FFMA R12, R3, R8, R12 ;  /* 0x00000008030c9223 */ /* 0x010fce000000000c */
.L_x_2:
[----:B------:R-:W1:Y:S02]  /*0b40*/  LDC.64 R2, c[0x0][0x398] ;  /* 0x0000e600ff027b82 */ /* 0x000e640000000a00 */
[----:B-1----:R-:W-:-:S05]  /*0b50*/  IMAD.WIDE R2, R0, 0x4, R2 ;  /* 0x0000000400027825 */ /* 0x002fca00078e0202 */
[----:B0-----:R-:W-:Y:S01]  /*0b60*/  STG.E desc[UR16][R2.64], R12 ;  /* 0x0000000c02007986 */ /* 0x001fe2000c101910 */
[----:B------:R-:W-:Y:S05]  /*0b70*/  EXIT ;  /* 0x000000000000794d */ /* 0x000fea0003800000 */
.L_x_4:
[----:B------:R-:W-:-:S00]  /*0b80*/  BRA `(.L_x_4) ;  /* 0xfffffffc00fc7947 */ /* 0x000fc0000383ffff */
[----:B------:R-:W-:-:S00]  /*0b90*/  NOP ;  /* 0x0000000000007918 */ /* 0x000fc00000000000 */
        /* <DEDUP_REMOVED lines=14> */
.L_x_10:


//--------------------- .text._Z11matmul_elemiPfS_S_ --------------------------
	.section	.text._Z11matmul_elemiPfS_S_,"ax",@progbits
	.align	128
        .global         _Z11matmul_elemiPfS_S_
        .type           _Z11matmul_elemiPfS_S_,@function
        .size           _Z11matmul_elemiPfS_S_,(.L_x_11 - _Z11matmul_elemiPfS_S_)
        .other          _Z11matmul_elemiPfS_S_,@"STO_CUDA_ENTRY STV_DEFAULT"
_Z11matmul_elemiPfS_S_:
.text._Z11matmul_elemiPfS_S_:
[----:B------:R-:W-:Y:S01]  /*0000*/  LDC R1, c[0x0][0x37c] ;  /* 0x0000df00ff017b82 */ /* 0x000fe20000000800 */
[----:B------:R-:W0:Y:S07]  /*0010*/  S2R R3, SR_TID.X ;  /* 0x0000000000037919 */ /* 0x000e2e0000002100 */
[----:B------:R-:W0:Y:S01]  /*0020*/  LDC R0, c[0x0][0x360] ;  /* 0x0000d800ff007b82 */ /* 0x000e220000000800 */
[----:B------:R-:W1:Y:S01]  /*0030*/  LDCU UR20, c[0x0][0x380] ;  /* 0x00007000ff1477ac */ /* 0x000e620008000800 */
[----:B------:R-:W2:Y:S06]  /*0040*/  S2R R2, SR_TID.Y ;  /* 0x0000000000027919 */ /* 0x000eac0000002200 */
[----:B------:R-:W0:Y:S08]  /*0050*/  S2UR UR4, SR_CTAID.X ;  /* 0x00000000000479c3 */ /* 0x000e300000002500 */
[----:B------:R-:W2:Y:S08]  /*0060*/  S2UR UR5, SR_CTAID.Y ;  /* 0x00000000000579c3 */ /* 0x000eb00000002600 */
[----:B------:R-:W2:Y:S01]  /*0070*/  LDC R13, c[0x0][0x364] ;  /* 0x0000d900ff0d7b82 */ /* 0x000ea20000000800 */
[----:B0-----:R-:W-:-:S02]  /*0080*/  IMAD R0, R0, UR4, R3 ;  /* 0x0000000400007c24 */ /* 0x001fc4000f8e0203 */
[----:B--2---:R-:W-:-:S05]  /*0090*/  IMAD R13, R13, UR5, R2 ;  /* 0x000000050d0d7c24 */ /* 0x004fca000f8e0202 */
[----:B------:R-:W-:-:S04]  /*00a0*/  VIMNMX R2, PT, PT, R0, R13, !PT ;  /* 0x0000000d00027248 */ /* 0x000fc80007fe0100 */
[----:B-1----:R-:W-:-:S13]  /*00b0*/  ISETP.GE.AND P0, PT, R2, UR20, PT ;  /* 0x0000001402007c0c */ /* 0x002fda000bf06270 */
[----:B------:R-:W-:Y:S05]  /*00c0*/  @P0 EXIT ;  /* 0x000000000000094d */ /* 0x000fea0003800000 */
[----:B------:R-:W-:Y:S01]  /*00d0*/  UISETP.GE.U32.AND UP0, UPT, UR20, 0x8, UPT ;  /* 0x000000081400788c */ /* 0x000fe2000bf06070 */
[----:B------:R-:W-:Y:S02]  /*00e0*/  HFMA2 R12, -RZ, RZ, 0, 0 ;  /* 0x00000000ff0c7431 */ /* 0x000fe400000001ff */
[----:B------:R-:W-:Y:S01]  /*00f0*/  IMAD R13, R13, UR20, RZ ;  /* 0x000000140d0d7c24 */ /* 0x000fe2000f8e02ff */
[----:B------:R-:W-:Y:S01]  /*0100*/  UMOV UR4, URZ ;  /* 0x000000ff00047c82 */ /* 0x000fe20008000000 */
[----:B------:R-:W0:Y:S04]  /*0110*/  LDCU.64 UR18, c[0x0][0x358] ;  /* 0x00006b00ff1277ac */ /* 0x000e280008000a00 */
[----:B------:R-:W-:Y:S05]  /*0120*/  BRA.U !UP0, `(.L_x_5) ;  /* 0x0000000508007547 */ /* 0x000fea000b800000 */
[----:B------:R-:W1:Y:S01]  /*0130*/  LDC.64 R2, c[0x0][0x388] ;  /* 0x0000e200ff027b82 */ /* 0x000e620000000a00 */
[----:B------:R-:W2:Y:S01]  /*0140*/  LDCU.64 UR22, c[0x0][0x390] ;  /* 0x00007200ff1677ac */ /* 0x000ea20008000a00 */
[----:B------:R-:W-:Y:S02]  /*0150*/  MOV R12, RZ ;  /* 0x000000ff000c7202 */ /* 0x000fe40000000f00 */
[----:B------:R-:W-:Y:S01]  /*0160*/  MOV R14, R0 ;  /* 0x00000000000e7202 */ /* 0x000fe20000000f00 */
[----:B------:R-:W-:-:S04]  /*0170*/  ULOP3.LUT UR4, UR20, 0x7ffffff8, URZ, 0xc0, !UPT ;  /* 0x7ffffff814047892 */ /* 0x000fc8000f8ec0ff */
[----:B------:R-:W-:Y:S02]  /*0180*/  UIADD3 UR5, UPT, UPT, -UR4, URZ, URZ ;  /* 0x000000ff04057290 */ /* 0x000fe4000fffe1ff */
[----:B--2---:R-:W-:Y:S02]  /*0190*/  UIMAD.WIDE UR6, UR20, 0x8, UR22 ;  /* 0x00000008140678a5 */ /* 0x004fe4000f8e0216 */
[----:B------:R-:W-:Y:S02]  /*01a0*/  UIMAD.WIDE UR8, UR20, 0xc, UR22 ;  /* 0x0000000c140878a5 */ /* 0x000fe4000f8e0216 */
[----:B------:R-:W-:Y:S01]  /*01b0*/  UIMAD.WIDE UR10, UR20, 0x10, UR22 ;  /* 0x00000010140a78a5 */ /* 0x000fe2000f8e0216 */
[----:B-1----:R-:W-:Y:S01]  /*01c0*/  IMAD.WIDE.U32 R2, R13, 0x4, R2 ;  /* 0x000000040d027825 */ /* 0x002fe200078e0002 */
[----:B------:R-:W-:Y:S02]  /*01d0*/  UIMAD.WIDE UR12, UR20, 0x14, UR22 ;  /* 0x00000014140c78a5 */ /* 0x000fe4000f8e0216 */
[----:B------:R-:W-:Y:S01]  /*01e0*/  UIMAD.WIDE UR14, UR20, 0x18, UR22 ;  /* 0x00000018140e78a5 */ /* 0x000fe2000f8e0216 */
[----:B------:R-:W-:Y:S01]  /*01f0*/  IADD3 R2, P0, PT, R2, 0x10, RZ ;  /* 0x0000001002027810 */ /* 0x000fe20007f1e0ff */
[----:B------:R-:W-:-:S03]  /*0200*/  UIMAD.WIDE UR16, UR20, 0x1c, UR22 ;  /* 0x0000001c141078a5 */ /* 0x000fc6000f8e0216 */
[----:B------:R-:W-:-:S09]  /*0210*/  IADD3.X R3, PT, PT, RZ, R3, RZ, P0, !PT ;  /* 0x00000003ff037210 */ /* 0x000fd200007fe4ff */
.L_x_6:
[----:B------:R-:W-:Y:S01]  /*0220*/  UIMAD.WIDE UR24, UR20, 0x4, UR22 ;  /* 0x00000004141878a5 */ /* 0x000fe2000f8e0216 */
[----:B------:R-:W-:Y:S01]  /*0230*/  MOV R23, 0x4 ;  /* 0x0000000400177802 */ /* 0x000fe20000000f00 */
[----:B------:R-:W-:Y:S01]  /*0240*/  HFMA2 R25, -RZ, RZ, 0, 2.384185791015625e-07 ;  /* 0x00000004ff197431 */ /* 0x000fe200000001ff */
[----:B0-----:R-:W2:Y:S03]  /*0250*/  LDG.E R21, desc[UR18][R2.64+-0x10] ;  /* 0xfffff01202157981 */ /* 0x001ea6000c1e1900 */
[----:B------:R-:W-:Y:S01]  /*0260*/  IMAD.WIDE R22, R14, R23, UR22 ;  /* 0x000000160e167e25 */ /* 0x000fe2000f8e0217 */
[----:B------:R-:W-:Y:S01]  /*0270*/  MOV R8, UR24 ;  /* 0x0000001800087c02 */ /* 0x000fe20008000f00 */
[----:B------:R-:W3:Y:S01]  /*0280*/  LDG.E R19, desc[UR18][R2.64+-0xc] ;  /* 0xfffff41202137981 */ /* 0x000ee2000c1e1900 */
[----:B------:R-:W-:-:S03]  /*0290*/  MOV R9, UR25 ;  /* 0x0000001900097c02 */ /* 0x000fc60008000f00 */
[----:B------:R-:W2:Y:S01]  /*02a0*/  LDG.E R22, desc[UR18][R22.64] ;  /* 0x0000001216167981 */ /* 0x000ea2000c1e1900 */
[----:B------:R-:W-:Y:S02]  /*02b0*/  IMAD.MOV.U32 R11, RZ, RZ, 0x4 ;  /* 0x00000004ff0b7424 */ /* 0x000fe400078e00ff */
[----:B------:R-:W-:-:S04]  /*02c0*/  IMAD.WIDE R8, R14, 0x4, R8 ;  /* 0x000000040e087825 */ /* 0x000fc800078e0208 */
[----:B------:R-:W-:Y:S01]  /*02d0*/  HFMA2 R7, -RZ, RZ, 0, 2.384185791015625e-07 ;  /* 0x00000004ff077431 */ /* 0x000fe200000001ff */
[----:B------:R-:W-:Y:S01]  /*02e0*/  MOV R5, 0x4 ;  /* 0x0000000400057802 */ /* 0x000fe20000000f00 */
[----:B------:R-:W4:Y:S01]  /*02f0*/  LDG.E R17, desc[UR18][R2.64+-0x8] ;  /* 0xfffff81202117981 */ /* 0x000f22000c1e1900 */
[----:B------:R-:W-:-:S03]  /*0300*/  IMAD.WIDE R24, R14, R25, UR6 ;  /* 0x000000060e187e25 */ /* 0x000fc6000f8e0219 */
[----:B------:R0:W3:Y:S01]  /*0310*/  LDG.E R20, desc[UR18][R8.64] ;  /* 0x0000001208147981 */ /* 0x0000e2000c1e1900 */
[----:B------:R-:W-:-:S03]  /*0320*/  IMAD.WIDE R10, R14, R11, UR8 ;  /* 0x000000080e0a7e25 */ /* 0x000fc6000f8e020b */
[----:B------:R-:W4:Y:S01]  /*0330*/  LDG.E R18, desc[UR18][R24.64] ;  /* 0x0000001218127981 */ /* 0x000f22000c1e1900 */
[----:B------:R-:W-:-:S04]  /*0340*/  IMAD.WIDE R4, R14, R5, UR10 ;  /* 0x0000000a0e047e25 */ /* 0x000fc8000f8e0205 */
[----:B------:R-:W-:Y:S01]  /*0350*/  HFMA2 R27, -RZ, RZ, 0, 2.384185791015625e-07 ;  /* 0x00000004ff1b7431 */ /* 0x000fe200000001ff */
[----:B------:R1:W5:Y:S01]  /*0360*/  LDG.E R16, desc[UR18][R10.64] ;  /* 0x000000120a107981 */ /* 0x000362000c1e1900 */
[C---:B------:R-:W-:Y:S01]  /*0370*/  IMAD.WIDE R6, R14.reuse, R7, UR12 ;  /* 0x0000000c0e067e25 */ /* 0x040fe2000f8e0207 */
[----:B0-----:R-:W-:Y:S02]  /*0380*/  MOV R9, 0x4 ;  /* 0x0000000400097802 */ /* 0x001fe40000000f00 */
[----:B------:R-:W5:Y:S04]  /*0390*/  LDG.E R15, desc[UR18][R2.64+-0x4] ;  /* 0xfffffc12020f7981 */ /* 0x000f68000c1e1900 */
[----:B------:R0:W5:Y:S01]  /*03a0*/  LDG.E R4, desc[UR18][R4.64] ;  /* 0x0000001204047981 */ /* 0x000162000c1e1900 */
[----:B------:R-:W-:-:S03]  /*03b0*/  IMAD.WIDE R8, R14, R9, UR14 ;  /* 0x0000000e0e087e25 */ /* 0x000fc6000f8e0209 */
[----:B------:R-:W5:Y:S01]  /*03c0*/  LDG.E R23, desc[UR18][R2.64] ;  /* 0x0000001202177981 */ /* 0x000f62000c1e1900 */
[----:B-1----:R-:W-:-:S03]  /*03d0*/  IMAD.WIDE R10, R14, R27, UR16 ;  /* 0x000000100e0a7e25 */ /* 0x002fc6000f8e021b */
[----:B------:R-:W5:Y:S04]  /*03e0*/  LDG.E R7, desc[UR18][R6.64] ;  /* 0x0000001206077981 */ /* 0x000f68000c1e1900 */
[----:B------:R-:W5:Y:S04]  /*03f0*/  LDG.E R24, desc[UR18][R2.64+0x4] ;  /* 0x0000041202187981 */ /* 0x000f68000c1e1900 */
[----:B------:R-:W5:Y:S04]  /*0400*/  LDG.E R8, desc[UR18][R8.64] ;  /* 0x0000001208087981 */ /* 0x000f68000c1e1900 */
[----:B------:R-:W5:Y:S04]  /*0410*/  LDG.E R25, desc[UR18][R2.64+0x8] ;  /* 0x0000081202197981 */ /* 0x000f68000c1e1900 */
[----:B------:R-:W5:Y:S04]  /*0420*/  LDG.E R10, desc[UR18][R10.64] ;  /* 0x000000120a0a7981 */ /* 0x000f68000c1e1900 */
[----:B------:R1:W5:Y:S01]  /*0430*/  LDG.E R27, desc[UR18][R2.64+0xc] ;  /* 0x00000c12021b7981 */ /* 0x000362000c1e1900 */
[----:B------:R-:W-:-:S04]  /*0440*/  UIADD3 UR5, UPT, UPT, UR5, 0x8, URZ ;  /* 0x0000000805057890 */ /* 0x000fc8000fffe0ff */
[----:B------:R-:W-:Y:S01]  /*0450*/  UISETP.NE.AND UP0, UPT, UR5, URZ, UPT ;  /* 0x000000ff0500728c */ /* 0x000fe2000bf05270 */
[----:B0-----:R-:W-:Y:S02]  /*0460*/  MOV R5, UR20 ;  /* 0x0000001400057c02 */ /* 0x001fe40008000f00 */
[----:B-1----:R-:W-:-:S03]  /*0470*/  IADD3 R2, P0, PT, R2, 0x20, RZ ;  /* 0x0000002002027810 */ /* 0x002fc60007f1e0ff */
[----:B------:R-:W-:Y:S01]  /*0480*/  IMAD R14, R5, 0x8, R14 ;  /* 0x00000008050e7824 */ /* 0x000fe200078e020e */
[----:B------:R-:W-:Y:S01]  /*0490*/  IADD3.X R3, PT, PT, RZ, R3, RZ, P0, !PT ;  /* 0x00000003ff037210 */ /* 0x000fe200007fe4ff */
[----:B--2---:R-:W-:-:S04]  /*04a0*/  FFMA R22, R21, R22, R12 ;  /* 0x0000001615167223 */ /* 0x004fc8000000000c */
[----:B---3--:R-:W-:-:S04]  /*04b0*/  FFMA R20, R19, R20, R22 ;  /* 0x0000001413147223 */ /* 0x008fc80000000016 */
[----:B----4-:R-:W-:-:S04]  /*04c0*/  FFMA R18, R17, R18, R20 ;  /* 0x0000001211127223 */ /* 0x010fc80000000014 */
[----:B-----5:R-:W-:-:S04]  /*04d0*/  FFMA R16, R15, R16, R18 ;  /* 0x000000100f107223 */ /* 0x020fc80000000012 */
[----:B------:R-:W-:-:S04]  /*04e0*/  FFMA R23, R23, R4, R16 ;  /* 0x0000000417177223 */ /* 0x000fc80000000010 */
[----:B------:R-:W-:-:S04]  /*04f0*/  FFMA R24, R24, R7, R23 ;  /* 0x0000000718187223 */ /* 0x000fc80000000017 */
[----:B------:R-:W-:-:S04]  /*0500*/  FFMA R8, R25, R8, R24 ;  /* 0x0000000819087223 */ /* 0x000fc80000000018 */
[----:B------:R-:W-:Y:S01]  /*0510*/  FFMA R12, R27, R10, R8 ;  /* 0x0000000a1b0c7223 */ /* 0x000fe20000000008 */
[----:B------:R-:W-:Y:S06]  /*0520*/  BRA.U UP0, `(.L_x_6) ;  /* 0xfffffffd003c7547 */ /* 0x000fec000b83ffff */
.L_x_5:
[----:B------:R-:W-:-:S04]  /*0530*/  ULOP3.LUT UR6, UR20, 0x7, URZ, 0xc0, !UPT ;  /* 0x0000000714067892 */ /* 0x000fc8000f8ec0ff */
[----:B------:R-:W-:-:S09]  /*0540*/  UISETP.NE.AND UP0, UPT, UR6, URZ, UPT ;  /* 0x000000ff0600728c */ /* 0x000fd2000bf05270 */
[----:B------:R-:W-:Y:S05]  /*0550*/  BRA.U !UP0, `(.L_x_7) ;  /* 0x0000000508407547 */ /* 0x000fea000b800000 */
[----:B------:R-:W-:Y:S02]  /*0560*/  UISETP.GE.U32.AND UP0, UPT, UR6, 0x4, UPT ;  /* 0x000000040600788c */ /* 0x000fe4000bf06070 */
[----:B------:R-:W-:-:S04]  /*0570*/  ULOP3.LUT UR5, UR20, 0x3, URZ, 0xc0, !UPT ;  /* 0x0000000314057892 */ /* 0x000fc8000f8ec0ff */
[----:B------:R-:W-:-:S03]  /*0580*/  UISETP.NE.AND UP1, UPT, UR5, URZ, UPT ;  /* 0x000000ff0500728c */ /* 0x000fc6000bf25270 */
[----:B------:R-:W-:Y:S08]  /*0590*/  BRA.U !UP0, `(.L_x_8) ;  /* 0x00000001087c7547 */ /* 0x000ff0000b800000 */
[----:B------:R-:W1:Y:S01]  /*05a0*/  LDC.64 R6, c[0x0][0x390] ;  /* 0x0000e400ff067b82 */ /* 0x000e620000000a00 */
[----:B------:R-:W2:Y:S01]  /*05b0*/  LDCU.64 UR6, c[0x0][0x388] ;  /* 0x00007100ff0677ac */ /* 0x000ea20008000a00 */
[----:B------:R-:W-:Y:S02]  /*05c0*/  MOV R9, UR4 ;  /* 0x0000000400097c02 */ /* 0x000fe40008000f00 */
[C---:B------:R-:W-:Y:S02]  /*05d0*/  IADD3 R3, PT, PT, R13.reuse, UR4, RZ ;  /* 0x000000040d037c10 */ /* 0x040fe4000fffe0ff */
[----:B------:R-:W-:Y:S01]  /*05e0*/  IADD3 R10, P0, PT, R13, UR4, RZ ;  /* 0x000000040d0a7c10 */ /* 0x000fe2000ff1e0ff */
[----:B------:R-:W-:Y:S01]  /*05f0*/  IMAD R9, R9, UR20, R0 ;  /* 0x0000001409097c24 */ /* 0x000fe2000f8e0200 */
[----:B------:R-:W3:Y:S01]  /*0600*/  LDC.64 R4, c[0x0][0x388] ;  /* 0x0000e200ff047b82 */ /* 0x000ee20000000a00 */
[----:B------:R-:W-:Y:S02]  /*0610*/  MOV R11, UR20 ;  /* 0x00000014000b7c02 */ /* 0x000fe40008000f00 */
[----:B------:R-:W-:Y:S01]  /*0620*/  MOV R15, UR20 ;  /* 0x00000014000f7c02 */ /* 0x000fe20008000f00 */
[----:B-1----:R-:W-:Y:S01]  /*0630*/  IMAD.WIDE R6, R9, 0x4, R6 ;  /* 0x0000000409067825 */ /* 0x002fe200078e0206 */
[----:B------:R-:W-:-:S05]  /*0640*/  MOV R9, UR20 ;  /* 0x0000001400097c02 */ /* 0x000fca0008000f00 */
[----:B------:R-:W-:Y:S02]  /*0650*/  IMAD.WIDE R8, R9, 0x4, R6 ;  /* 0x0000000409087825 */ /* 0x000fe400078e0206 */
[----:B0-----:R-:W4:Y:S02]  /*0660*/  LDG.E R6, desc[UR18][R6.64] ;  /* 0x0000001206067981 */ /* 0x001f24000c1e1900 */
[----:B---3--:R-:W-:Y:S01]  /*0670*/  IMAD.WIDE.U32 R4, R3, 0x4, R4 ;  /* 0x0000000403047825 */ /* 0x008fe200078e0004 */
[----:B------:R-:W-:Y:S01]  /*0680*/  IADD3.X R3, PT, PT, RZ, RZ, RZ, P0, !PT ;  /* 0x000000ffff037210 */ /* 0x000fe200007fe4ff */
[----:B------:R-:W3:Y:S01]  /*0690*/  LDG.E R17, desc[UR18][R8.64] ;  /* 0x0000001208117981 */ /* 0x000ee2000c1e1900 */
[----:B--2---:R-:W-:-:S03]  /*06a0*/  LEA R2, P0, R10, UR6, 0x2 ;  /* 0x000000060a027c11 */ /* 0x004fc6000f8010ff */
[----:B------:R-:W4:Y:S01]  /*06b0*/  LDG.E R5, desc[UR18][R4.64] ;  /* 0x0000001204057981 */ /* 0x000f22000c1e1900 */
[----:B------:R-:W-:Y:S01]  /*06c0*/  LEA.HI.X R3, R10, UR7, R3, 0x2, P0 ;  /* 0x000000070a037c11 */ /* 0x000fe200080f1403 */
[----:B------:R-:W-:-:S04]  /*06d0*/  IMAD.WIDE R10, R11, 0x4, R8 ;  /* 0x000000040b0a7825 */ /* 0x000fc800078e0208 */
[----:B------:R-:W3:Y:S01]  /*06e0*/  LDG.E R16, desc[UR18][R2.64+0x4] ;  /* 0x0000041202107981 */ /* 0x000ee2000c1e1900 */
[----:B------:R-:W-:-:S03]  /*06f0*/  IMAD.WIDE R14, R15, 0x4, R10 ;  /* 0x000000040f0e7825 */ /* 0x000fc600078e020a */
[----:B------:R-:W2:Y:S04]  /*0700*/  LDG.E R19, desc[UR18][R10.64] ;  /* 0x000000120a137981 */ /* 0x000ea8000c1e1900 */
[----:B------:R-:W2:Y:S04]  /*0710*/  LDG.E R18, desc[UR18][R2.64+0x8] ;  /* 0x0000081202127981 */ /* 0x000ea8000c1e1900 */
[----:B------:R-:W5:Y:S04]  /*0720*/  LDG.E R20, desc[UR18][R2.64+0xc] ;  /* 0x00000c1202147981 */ /* 0x000f68000c1e1900 */
[----:B------:R-:W5:Y:S01]  /*0730*/  LDG.E R14, desc[UR18][R14.64] ;  /* 0x000000120e0e7981 */ /* 0x000f62000c1e1900 */
[----:B------:R-:W-:Y:S01]  /*0740*/  UIADD3 UR4, UPT, UPT, UR4, 0x4, URZ ;  /* 0x0000000404047890 */ /* 0x000fe2000fffe0ff */
[----:B----4-:R-:W-:-:S04]  /*0750*/  FFMA R5, R5, R6, R12 ;  /* 0x0000000605057223 */ /* 0x010fc8000000000c */
[----:B---3--:R-:W-:-:S04]  /*0760*/  FFMA R5, R16, R17, R5 ;  /* 0x0000001110057223 */ /* 0x008fc80000000005 */
[----:B--2---:R-:W-:-:S04]  /*0770*/  FFMA R5, R18, R19, R5 ;  /* 0x0000001312057223 */ /* 0x004fc80000000005 */
[----:B-----5:R-:W-:-:S07]  /*0780*/  FFMA R12, R20, R14, R5 ;  /* 0x0000000e140c7223 */ /* 0x020fce0000000005 */
.L_x_8:
[----:B------:R-:W-:Y:S05]  /*0790*/  BRA.U !UP1, `(.L_x_7) ;  /* 0x0000000109b07547 */ /* 0x000fea000b800000 */
[----:B------:R-:W-:Y:S01]  /*07a0*/  UISETP.NE.AND UP0, UPT, UR5, 0x1, UPT ;  /* 0x000000010500788c */ /* 0x000fe2000bf05270 */
[----:B------:R-:W-:Y:S01]  /*07b0*/  MOV R7, UR4 ;  /* 0x0000000400077c02 */ /* 0x000fe20008000f00 */
[----:B------:R-:W-:Y:S02]  /*07c0*/  ULOP3.LUT UR5, UR20, 0x1, URZ, 0xc0, !UPT ;  /* 0x0000000114057892 */ /* 0x000fe4000f8ec0ff */
[----:B------:R-:W-:Y:S02]  /*07d0*/  IMAD.U32 R15, RZ, RZ, UR20 ;  /* 0x00000014ff0f7e24 */ /* 0x000fe4000f8e00ff */
[----:B------:R-:W-:Y:S01]  /*07e0*/  UISETP.NE.U32.AND UP1, UPT, UR5, 0x1, UPT ;  /* 0x000000010500788c */ /* 0x000fe2000bf25070 */
[----:B------:R-:W-:-:S04]  /*07f0*/  PLOP3.LUT P1, PT, PT, PT, UP0, 0x80, 0x8 ;  /* 0x000000000008781c */ /* 0x000fc80003f2f008 */
[----:B------:R-:W1:Y:S01]  /*0800*/  @UP0 LDCU.64 UR6, c[0x0][0x388] ;  /* 0x00007100ff0607ac */ /* 0x000e620008000a00 */
[----:B------:R-:W-:Y:S01]  /*0810*/  PLOP3.LUT P0, PT, PT, PT, UP1, 0x80, 0x8 ;  /* 0x000000000008781c */ /* 0x000fe20003f0f018 */
[----:B------:R-:W2:Y:S01]  /*0820*/  @UP0 LDCU.64 UR8, c[0x0][0x390] ;  /* 0x00007200ff0807ac */ /* 0x000ea20008000a00 */
[----:B------:R-:W3:Y:S06]  /*0830*/  @UP0 LDCU.64 UR10, c[0x0][0x388] ;  /* 0x00007100ff0a07ac */ /* 0x000eec0008000a00 */
[C---:B------:R-:W-:Y:S01]  /*0840*/  @P1 VIADD R3, R13.reuse, UR4 ;  /* 0x000000040d031c36 */ /* 0x040fe20008000000 */
[----:B------:R-:W-:Y:S01]  /*0850*/  @P1 IADD3 R6, P2, PT, R13, UR4, RZ ;  /* 0x000000040d061c10 */ /* 0x000fe2000ff5e0ff */
[----:B------:R-:W4:Y:S01]  /*0860*/  @!UP1 LDCU.64 UR12, c[0x0][0x388] ;  /* 0x00007100ff0c97ac */ /* 0x000f220008000a00 */
[----:B------:R-:W-:Y:S01]  /*0870*/  @UP0 UIADD3 UR4, UPT, UPT, UR4, 0x2, URZ ;  /* 0x0000000204040890 */ /* 0x000fe2000fffe0ff */
[----:B-1----:R-:W-:-:S02]  /*0880*/  MOV R10, UR6 ;  /* 0x00000006000a7c02 */ /* 0x002fc40008000f00 */
[----:B------:R-:W-:Y:S01]  /*0890*/  MOV R11, UR7 ;  /* 0x00000007000b7c02 */ /* 0x000fe20008000f00 */
[----:B------:R-:W1:Y:S01]  /*08a0*/  @!UP1 LDCU.64 UR6, c[0x0][0x390] ;  /* 0x00007200ff0697ac */ /* 0x000e620008000a00 */
[----:B--2---:R-:W-:Y:S02]  /*08b0*/  MOV R4, UR8 ;  /* 0x0000000800047c02 */ /* 0x004fe40008000f00 */
[----:B------:R-:W-:Y:S01]  /*08c0*/  MOV R5, UR9 ;  /* 0x0000000900057c02 */ /* 0x000fe20008000f00 */
[----:B------:R-:W-:-:S04]  /*08d0*/  @P1 IMAD.WIDE.U32 R10, R3, 0x4, R10 ;  /* 0x00000004030a1825 */ /* 0x000fc800078e000a */
[----:B------:R-:W-:Y:S01]  /*08e0*/  @P1 IMAD R3, R7, UR20, R0 ;  /* 0x0000001407031c24 */ /* 0x000fe2000f8e0200 */
[----:B------:R-:W-:Y:S01]  /*08f0*/  @P1 IADD3.X R7, PT, PT, RZ, RZ, RZ, P2, !PT ;  /* 0x000000ffff071210 */ /* 0x000fe200017fe4ff */
[----:B0-----:R-:W2:Y:S01]  /*0900*/  @P1 LDG.E R11, desc[UR18][R10.64] ;  /* 0x000000120a0b1981 */ /* 0x001ea2000c1e1900 */
[C---:B---3--:R-:W-:Y:S01]  /*0910*/  @P1 LEA R2, P2, R6.reuse, UR10, 0x2 ;  /* 0x0000000a06021c11 */ /* 0x048fe2000f8410ff */
[----:B------:R-:W-:Y:S01]  /*0920*/  @P1 IMAD.WIDE R4, R3, 0x4, R4 ;  /* 0x0000000403041825 */ /* 0x000fe200078e0204 */
[----:B------:R-:W-:Y:S02]  /*0930*/  MOV R19, UR4 ;  /* 0x0000000400137c02 */ /* 0x000fe40008000f00 */
[----:B------:R-:W-:Y:S02]  /*0940*/  @P1 LEA.HI.X R3, R6, UR11, R7, 0x2, P2 ;  /* 0x0000000b06031c11 */ /* 0x000fe400090f1407 */
[----:B----4-:R-:W-:Y:S01]  /*0950*/  MOV R6, UR12 ;  /* 0x0000000c00067c02 */ /* 0x010fe20008000f00 */
[----:B------:R-:W-:Y:S01]  /*0960*/  @P1 IMAD.WIDE R14, R15, 0x4, R4 ;  /* 0x000000040f0e1825 */ /* 0x000fe200078e0204 */
[----:B------:R-:W-:Y:S01]  /*0970*/  MOV R7, UR13 ;  /* 0x0000000d00077c02 */ /* 0x000fe20008000f00 */
[----:B------:R-:W2:Y:S01]  /*0980*/  @P1 LDG.E R4, desc[UR18][R4.64] ;  /* 0x0000001204041981 */ /* 0x000ea2000c1e1900 */
[----:B------:R-:W-:Y:S01]  /*0990*/  @!P0 IADD3 R17, PT, PT, R13, UR4, RZ ;  /* 0x000000040d118c10 */ /* 0x000fe2000fffe0ff */
[----:B------:R-:W-:Y:S01]  /*09a0*/  @!P0 IMAD R19, R19, UR20, R0 ;  /* 0x0000001413138c24 */ /* 0x000fe2000f8e0200 */
[----:B-1----:R-:W-:Y:S01]  /*09b0*/  MOV R8, UR6 ;  /* 0x0000000600087c02 */ /* 0x002fe20008000f00 */
[----:B------:R-:W3:Y:S01]  /*09c0*/  @P1 LDG.E R14, desc[UR18][R14.64] ;  /* 0x000000120e0e1981 */ /* 0x000ee2000c1e1900 */
[----:B------:R-:W-:Y:S01]  /*09d0*/  MOV R9, UR7 ;  /* 0x0000000700097c02 */ /* 0x000fe20008000f00 */
[----:B------:R-:W-:-:S02]  /*09e0*/  @!P0 IMAD.WIDE.U32 R6, R17, 0x4, R6 ;  /* 0x0000000411068825 */ /* 0x000fc400078e0006 */
[----:B------:R-:W3:Y:S02]  /*09f0*/  @P1 LDG.E R2, desc[UR18][R2.64+0x4] ;  /* 0x0000041202021981 */ /* 0x000ee4000c1e1900 */
[----:B------:R-:W-:Y:S02]  /*0a00*/  @!P0 IMAD.WIDE R8, R19, 0x4, R8 ;  /* 0x0000000413088825 */ /* 0x000fe400078e0208 */
[----:B------:R-:W4:Y:S04]  /*0a10*/  @!P0 LDG.E R7, desc[UR18][R6.64] ;  /* 0x0000001206078981 */ /* 0x000f28000c1e1900 */
[----:B------:R-:W4:Y:S01]  /*0a20*/  @!P0 LDG.E R8, desc[UR18][R8.64] ;  /* 0x0000001208088981 */ /* 0x000f22000c1e1900 */
[----:B--2---:R-:W-:-:S04]  /*0a30*/  @P1 FFMA R11, R11, R4, R12 ;  /* 0x000000040b0b1223 */ /* 0x004fc8000000000c */
[----:B---3--:R-:W-:-:S04]  /*0a40*/  @P1 FFMA R12, R2, R14, R11 ;  /* 0x0000000e020c1223 */ /* 0x008fc8000000000b */
[----:B----4-:R-:W-:-:S07]  /*0a50*/  @!P0 FFMA R12, R7, R8, R12 ;  /* 0x00000008070c8223 */ /* 0x010fce000000000c */
.L_x_7:
[----:B------:R-:W1:Y:S01]  /*0a60*/  LDC.64 R2, c[0x0][0x398] ;  /* 0x0000e600ff027b82 */ /* 0x000e620000000a00 */
[----:B------:R-:W-:-:S05]  /*0a70*/  IADD3 R13, PT, PT, R0, R13, RZ ;  /* 0x0000000d000d7210 */ /* 0x000fca0007ffe0ff */
[----:B-1----:R-:W-:-:S05]  /*0a80*/  IMAD.WIDE R2, R13, 0x4, R2 ;  /* 0x000000040d027825 */ /* 0x002fca00078e0202 */
[----:B0-----:R-:W-:Y:S01]  /*0a90*/  STG.E desc[UR18][R2.64], R12 ;  /* 0x0000000c02007986 */ /* 0x001fe2000c101912 */
[----:B------:R-:W-:Y:S05]  /*0aa0*/  EXIT ;  /* 0x000000000000794d */ /* 0x000fea0003800000 */
.L_x_9:
        /* <DEDUP_REMOVED lines=13> */
.L_x_11:


//--------------------- .nv.shared.reserved.0     --------------------------
	.section	.nv.shared.reserved.0,"aw",@nobits
	.weak		__nv_reservedSMEM_offset_0_alias
	.size		__nv_reservedSMEM_offset_0_alias, 0, 64
	.other		__nv_reservedSMEM_offset_0_alias,@"STO_CUDA_RESERVED_SHARED STV_DEFAULT"
__nv_reservedSMEM_offset_0_alias:
	.zero		0
	.zero		64


//--------------------- .nv.constant0._Z19matmult_elem_oneDimiPfS_S_ --------------------------
	.section	.nv.constant0._Z19matmult_elem_oneDimiPfS_S_,"a",@progbits
	.sectionflags	@""
	.align	4
.nv.constant0._Z19matmult_elem_oneDimiPfS_S_:
	.zero		928


//--------------------- .nv.constant0._Z11matmul_elemiPfS_S_ --------------------------
	.section	.nv.constant0._Z11matmul_elemiPfS_S_,"a",@progbits
	.sectionflags	@""
	.align	4
.nv.constant0._Z11matmul_elemiPfS_S_:
	.zero		928


//--------------------- SYMBOLS --------------------------

	.type		.nv.reservedSmem.offset0,@object
	.size		.nv.reservedSmem.offset0,0x4
